	.target	sm_90a

	.elftype	@"ET_EXEC"


//--------------------- .note.nv.tkinfo           --------------------------
	.section	.note.nv.tkinfo,"",@"SHT_NOTE"
	.sectionflags	@"SHF_NOTE_NV_TKINFO"
	.tkinfo
        /*0018*/ 	.word	0x00000002
        /*0030*/ 	.string	""
        /*0030*/ 	.string	"ptxas"
        /*0030*/ 	.string	"Cuda compilation tools, release 13.0, V13.0.88"
        /*0030*/ 	.string	"Build cuda_13.0.r13.0/compiler.36424714_0"
        /*0030*/ 	.string	"-arch sm_90a -m 64 "



//--------------------- .note.nv.cuinfo           --------------------------
	.section	.note.nv.cuinfo,"",@"SHT_NOTE"
	.sectionflags	@"SHF_NOTE_NV_CUINFO"
        /*0018*/ 	.short	0x0002
        /*001a*/ 	.short	0x005a
        /*001c*/ 	.short	0x0082
	.zero		2


//--------------------- .nv.info                  --------------------------
	.section	.nv.info,"",@"SHT_CUDA_INFO"
	.align	4


	//----- nvinfo : EIATTR_REGCOUNT
	.align		4
        /*0000*/ 	.byte	0x04, 0x2f
        /*0002*/ 	.short	(.L_15 - .L_14)
	.align		4
.L_14:
        /*0004*/ 	.word	index@(_ZN7cutlass13device_kernelINS_4gemm6kernel13GemmUniversalIN4cute5tupleIJiiiiEEENS1_10collective13CollectiveMmaINS1_34MainloopSm90TmaGmmaWarpSpecializedILi10ENS5_IJNS4_1CILi2EEENSA_ILi1EEESC_EEENS1_35KernelTmaWarpSpecializedCooperativeEEENS5_IJNSA_ILi128EEENSA_ILi48EEENSA_ILi64EEEEEENS_6half_tENS5_IJlSC_lEEESK_SL_NS4_8TiledMMAINS4_8MMA_AtomIJNS4_4SM904GMMA25MMA_64x16x16_F32F16F16_SSILNSP_5MajorE0ELSR_0ELNSP_7ScaleInE1ELSS_1EEEEEENS4_6LayoutISD_NS5_IJSC_NSA_ILi0EEESW_EEEEENS5_IJNS4_10UnderscoreESZ_SZ_EEEEENS4_13SM90_TMA_LOADENS4_14ComposedLayoutINS4_7SwizzleILi3ELi4ELi3EEENS4_18smem_ptr_flag_bitsILi16EEENSV_INS5_IJNSA_ILi8EEESI_EEENS5_IJSI_SC_EEEEEEEvNS4_8identityENS4_23SM90_TMA_LOAD_MULTICASTES1C_vS1D_EENS_8epilogue10collective6detail29Sm90TmaWarpSpecializedAdapterINS1H_15DefaultEpilogueISK_SL_SL_NS1G_6thread17LinearCombinationISK_Li1EffLNS1L_9ScaleType4KindE0ELNS_15FloatRoundStyleE2ESK_EENS1_15EpilogueDefaultEEEEEvvEEEEvNT_6ParamsE)
        /*0008*/ 	.word	0x000000a8


	//----- nvinfo : EIATTR_FRAME_SIZE
	.align		4
.L_15:
        /*000c*/ 	.byte	0x04, 0x11
        /*000e*/ 	.short	(.L_17 - .L_16)
	.align		4
.L_16:
        /*0010*/ 	.word	index@(_ZN7cutlass13device_kernelINS_4gemm6kernel13GemmUniversalIN4cute5tupleIJiiiiEEENS1_10collective13CollectiveMmaINS1_34MainloopSm90TmaGmmaWarpSpecializedILi10ENS5_IJNS4_1CILi2EEENSA_ILi1EEESC_EEENS1_35KernelTmaWarpSpecializedCooperativeEEENS5_IJNSA_ILi128EEENSA_ILi48EEENSA_ILi64EEEEEENS_6half_tENS5_IJlSC_lEEESK_SL_NS4_8TiledMMAINS4_8MMA_AtomIJNS4_4SM904GMMA25MMA_64x16x16_F32F16F16_SSILNSP_5MajorE0ELSR_0ELNSP_7ScaleInE1ELSS_1EEEEEENS4_6LayoutISD_NS5_IJSC_NSA_ILi0EEESW_EEEEENS5_IJNS4_10UnderscoreESZ_SZ_EEEEENS4_13SM90_TMA_LOADENS4_14ComposedLayoutINS4_7SwizzleILi3ELi4ELi3EEENS4_18smem_ptr_flag_bitsILi16EEENSV_INS5_IJNSA_ILi8EEESI_EEENS5_IJSI_SC_EEEEEEEvNS4_8identityENS4_23SM90_TMA_LOAD_MULTICASTES1C_vS1D_EENS_8epilogue10collective6detail29Sm90TmaWarpSpecializedAdapterINS1H_15DefaultEpilogueISK_SL_SL_NS1G_6thread17LinearCombinationISK_Li1EffLNS1L_9ScaleType4KindE0ELNS_15FloatRoundStyleE2ESK_EENS1_15EpilogueDefaultEEEEEvvEEEEvNT_6ParamsE)
        /*0014*/ 	.word	0x00000000


	//----- nvinfo : EIATTR_MIN_STACK_SIZE
	.align		4
.L_17:
        /*0018*/ 	.byte	0x04, 0x12
        /*001a*/ 	.short	(.L_19 - .L_18)
	.align		4
.L_18:
        /*001c*/ 	.word	index@(_ZN7cutlass13device_kernelINS_4gemm6kernel13GemmUniversalIN4cute5tupleIJiiiiEEENS1_10collective13CollectiveMmaINS1_34MainloopSm90TmaGmmaWarpSpecializedILi10ENS5_IJNS4_1CILi2EEENSA_ILi1EEESC_EEENS1_35KernelTmaWarpSpecializedCooperativeEEENS5_IJNSA_ILi128EEENSA_ILi48EEENSA_ILi64EEEEEENS_6half_tENS5_IJlSC_lEEESK_SL_NS4_8TiledMMAINS4_8MMA_AtomIJNS4_4SM904GMMA25MMA_64x16x16_F32F16F16_SSILNSP_5MajorE0ELSR_0ELNSP_7ScaleInE1ELSS_1EEEEEENS4_6LayoutISD_NS5_IJSC_NSA_ILi0EEESW_EEEEENS5_IJNS4_10UnderscoreESZ_SZ_EEEEENS4_13SM90_TMA_LOADENS4_14ComposedLayoutINS4_7SwizzleILi3ELi4ELi3EEENS4_18smem_ptr_flag_bitsILi16EEENSV_INS5_IJNSA_ILi8EEESI_EEENS5_IJSI_SC_EEEEEEEvNS4_8identityENS4_23SM90_TMA_LOAD_MULTICASTES1C_vS1D_EENS_8epilogue10collective6detail29Sm90TmaWarpSpecializedAdapterINS1H_15DefaultEpilogueISK_SL_SL_NS1G_6thread17LinearCombinationISK_Li1EffLNS1L_9ScaleType4KindE0ELNS_15FloatRoundStyleE2ESK_EENS1_15EpilogueDefaultEEEEEvvEEEEvNT_6ParamsE)
        /*0020*/ 	.word	0x00000000
.L_19:


//--------------------- .nv.compat                --------------------------
	.section	.nv.compat,"",@"SHT_CUDA_COMPAT_INFO"
	.align	4
        /*0000*/ 	.byte	0x02, 0x09, 0x01, 0x00, 0x02, 0x02, 0x04, 0x00, 0x02, 0x05, 0x05, 0x00, 0x03, 0x07, 0x01, 0x01
        /*0010*/ 	.byte	0x02, 0x03, 0x01, 0x00, 0x02, 0x06, 0x01, 0x00, 0x04, 0x0b, 0x08, 0x00, 0x00, 0x00, 0x00, 0x00
        /*0020*/ 	.byte	0x00, 0x00, 0x00, 0x00


//--------------------- .nv.info._ZN7cutlass13device_kernelINS_4gemm6kernel13GemmUniversalIN4cute5tupleIJiiiiEEENS1_10collective13CollectiveMmaINS1_34MainloopSm90TmaGmmaWarpSpecializedILi10ENS5_IJNS4_1CILi2EEENSA_ILi1EEESC_EEENS1_35KernelTmaWarpSpecializedCooperativeEEENS5_IJNSA_ILi128EEENSA_ILi48EEENSA_ILi64EEEEEENS_6half_tENS5_IJlSC_lEEESK_SL_NS4_8TiledMMAINS4_8MMA_AtomIJNS4_4SM904GMMA25MMA_64x16x16_F32F16F16_SSILNSP_5MajorE0ELSR_0ELNSP_7ScaleInE1ELSS_1EEEEEENS4_6LayoutISD_NS5_IJSC_NSA_ILi0EEESW_EEEEENS5_IJNS4_10UnderscoreESZ_SZ_EEEEENS4_13SM90_TMA_LOADENS4_14ComposedLayoutINS4_7SwizzleILi3ELi4ELi3EEENS4_18smem_ptr_flag_bitsILi16EEENSV_INS5_IJNSA_ILi8EEESI_EEENS5_IJSI_SC_EEEEEEEvNS4_8identityENS4_23SM90_TMA_LOAD_MULTICASTES1C_vS1D_EENS_8epilogue10collective6detail29Sm90TmaWarpSpecializedAdapterINS1H_15DefaultEpilogueISK_SL_SL_NS1G_6thread17LinearCombinationISK_Li1EffLNS1L_9ScaleType4KindE0ELNS_15FloatRoundStyleE2ESK_EENS1_15EpilogueDefaultEEEEEvvEEEEvNT_6ParamsE --------------------------
	.section	.nv.info._ZN7cutlass13device_kernelINS_4gemm6kernel13GemmUniversalIN4cute5tupleIJiiiiEEENS1_10collective13CollectiveMmaINS1_34MainloopSm90TmaGmmaWarpSpecializedILi10ENS5_IJNS4_1CILi2EEENSA_ILi1EEESC_EEENS1_35KernelTmaWarpSpecializedCooperativeEEENS5_IJNSA_ILi128EEENSA_ILi48EEENSA_ILi64EEEEEENS_6half_tENS5_IJlSC_lEEESK_SL_NS4_8TiledMMAINS4_8MMA_AtomIJNS4_4SM904GMMA25MMA_64x16x16_F32F16F16_SSILNSP_5MajorE0ELSR_0ELNSP_7ScaleInE1ELSS_1EEEEEENS4_6LayoutISD_NS5_IJSC_NSA_ILi0EEESW_EEEEENS5_IJNS4_10UnderscoreESZ_SZ_EEEEENS4_13SM90_TMA_LOADENS4_14ComposedLayoutINS4_7SwizzleILi3ELi4ELi3EEENS4_18smem_ptr_flag_bitsILi16EEENSV_INS5_IJNSA_ILi8EEESI_EEENS5_IJSI_SC_EEEEEEEvNS4_8identityENS4_23SM90_TMA_LOAD_MULTICASTES1C_vS1D_EENS_8epilogue10collective6detail29Sm90TmaWarpSpecializedAdapterINS1H_15DefaultEpilogueISK_SL_SL_NS1G_6thread17LinearCombinationISK_Li1EffLNS1L_9ScaleType4KindE0ELNS_15FloatRoundStyleE2ESK_EENS1_15EpilogueDefaultEEEEEvvEEEEvNT_6ParamsE,"",@"SHT_CUDA_INFO"
	.sectionflags	@""
	.align	4


	//----- nvinfo : EIATTR_CUDA_API_VERSION
	.align		4
        /*0000*/ 	.byte	0x04, 0x37
        /*0002*/ 	.short	(.L_21 - .L_20)
.L_20:
        /*0004*/ 	.word	0x00000082


	//----- nvinfo : EIATTR_KPARAM_INFO
	.align		4
.L_21:
        /*0008*/ 	.byte	0x04, 0x17
        /*000a*/ 	.short	(.L_23 - .L_22)
.L_22:
        /*000c*/ 	.word	0x00000000
        /*0010*/ 	.short	0x0000
        /*0012*/ 	.short	0x0070
        /*0014*/ 	.byte	0x00, 0xf0, 0x01, 0x10


	//----- nvinfo : EIATTR_SPARSE_MMA_MASK
	.align		4
.L_23:
        /*0018*/ 	.byte	0x03, 0x50
        /*001a*/ 	.short	0x0000


	//----- nvinfo : EIATTR_MAXREG_COUNT
	.align		4
        /*001c*/ 	.byte	0x03, 0x1b
        /*001e*/ 	.short	0x00a8


	//----- nvinfo : EIATTR_NUM_BARRIERS
	.align		4
        /*0020*/ 	.byte	0x02, 0x4c
        /*0022*/ 	.byte	0x01
	.zero		1


	//----- nvinfo : EIATTR_EXTERNS
	.align		4
        /*0024*/ 	.byte	0x04, 0x0f
        /*0026*/ 	.short	(.L_25 - .L_24)


	//   ....[0]....
	.align		4
.L_24:
        /*0028*/ 	.word	index@(__assertfail)


	//----- nvinfo : EIATTR_MERCURY_ISA_VERSION
	.align		4
.L_25:
        /*002c*/ 	.byte	0x03, 0x5f
        /*002e*/ 	.short	0x0101


	//----- nvinfo : EIATTR_INT_WARP_WIDE_INSTR_OFFSETS
	.align		4
        /*0030*/ 	.byte	0x04, 0x31
        /*0032*/ 	.short	(.L_27 - .L_26)


	//   ....[0]....
.L_26:
        /*0034*/ 	.word	0x00000570


	//   ....[1]....
        /*0038*/ 	.word	0x000005a0


	//   ....[2]....
        /*003c*/ 	.word	0x00000760


	//----- nvinfo : EIATTR_COOP_GROUP_MASK_REGIDS
	.align		4
.L_27:
        /*0040*/ 	.byte	0x04, 0x29
        /*0042*/ 	.short	(.L_29 - .L_28)


	//   ....[0]....
.L_28:
        /*0044*/ 	.word	0xffffffff


	//   ....[1]....
        /*0048*/ 	.word	0xffffffff


	//   ....[2]....
        /*004c*/ 	.word	0xffffffff


	//   ....[3]....
        /*0050*/ 	.word	0xffffffff


	//   ....[4]....
        /*0054*/ 	.word	0xffffffff


	//   ....[5]....
        /*0058*/ 	.word	0xffffffff


	//----- nvinfo : EIATTR_COOP_GROUP_INSTR_OFFSETS
	.align		4
.L_29:
        /*005c*/ 	.byte	0x04, 0x28
        /*005e*/ 	.short	(.L_31 - .L_30)


	//   ....[0]....
.L_30:
        /*0060*/ 	.word	0x00000060


	//   ....[1]....
        /*0064*/ 	.word	0x00000070


	//   ....[2]....
        /*0068*/ 	.word	0x00000130


	//   ....[3]....
        /*006c*/ 	.word	0x000003c0


	//   ....[4]....
        /*0070*/ 	.word	0x000008e0


	//   ....[5]....
        /*0074*/ 	.word	0x00001320


	//----- nvinfo : EIATTR_REG_RECONFIG
	.align		4
.L_31:
        /*0078*/ 	.byte	0x01, 0x54
	.zero		2


	//----- nvinfo : EIATTR_SYSCALL_OFFSETS
	.align		4
        /*007c*/ 	.byte	0x04, 0x46
        /*007e*/ 	.short	(.L_33 - .L_32)


	//   ....[0]....
.L_32:
        /*0080*/ 	.word	0x000014e0


	//----- nvinfo : EIATTR_MBARRIER_INSTR_OFFSETS
	.align		4
.L_33:
        /*0084*/ 	.byte	0x04, 0x39
        /*0086*/ 	.short	(.L_35 - .L_34)


	//   ....[0]....
.L_34:
        /*0088*/ 	.word	0x00000250
        /*008c*/ 	.word	0x000000ff
        /*0090*/ 	.word	0x00000000
        /*0094*/ 	.short	0x0100
        /*0096*/ 	.byte	0x08
	.zero		1


	//   ....[1]....
        /*0098*/ 	.word	0x00000260
        /*009c*/ 	.word	0x000000ff
        /*00a0*/ 	.word	0x00000050
        /*00a4*/ 	.short	0x0100
        /*00a6*/ 	.byte	0x08
	.zero		1


	//   ....[2]....
        /*00a8*/ 	.word	0x00000270
        /*00ac*/ 	.word	0x000000ff
        /*00b0*/ 	.word	0x00000008
        /*00b4*/ 	.short	0x0100
        /*00b6*/ 	.byte	0x08
	.zero		1


	//   ....[3]....
        /*00b8*/ 	.word	0x00000280
        /*00bc*/ 	.word	0x000000ff
        /*00c0*/ 	.word	0x00000058
        /*00c4*/ 	.short	0x0100
        /*00c6*/ 	.byte	0x08
	.zero		1


	//   ....[4]....
        /*00c8*/ 	.word	0x00000290
        /*00cc*/ 	.word	0x000000ff
        /*00d0*/ 	.word	0x00000010
        /*00d4*/ 	.short	0x0100
        /*00d6*/ 	.byte	0x08
	.zero		1


	//   ....[5]....
        /*00d8*/ 	.word	0x000002a0
        /*00dc*/ 	.word	0x000000ff
        /*00e0*/ 	.word	0x00000060
        /*00e4*/ 	.short	0x0100
        /*00e6*/ 	.byte	0x08
	.zero		1


	//   ....[6]....
        /*00e8*/ 	.word	0x000002b0
        /*00ec*/ 	.word	0x000000ff
        /*00f0*/ 	.word	0x00000018
        /*00f4*/ 	.short	0x0100
        /*00f6*/ 	.byte	0x08
	.zero		1


	//   ....[7]....
        /*00f8*/ 	.word	0x000002c0
        /*00fc*/ 	.word	0x000000ff
        /*0100*/ 	.word	0x00000068
        /*0104*/ 	.short	0x0100
        /*0106*/ 	.byte	0x08
	.zero		1


	//   ....[8]....
        /*0108*/ 	.word	0x000002d0
        /*010c*/ 	.word	0x000000ff
        /*0110*/ 	.word	0x00000020
        /*0114*/ 	.short	0x0100
        /*0116*/ 	.byte	0x08
	.zero		1


	//   ....[9]....
        /*0118*/ 	.word	0x000002e0
        /*011c*/ 	.word	0x000000ff
        /*0120*/ 	.word	0x00000070
        /*0124*/ 	.short	0x0100
        /*0126*/ 	.byte	0x08
	.zero		1


	//   ....[10]....
        /*0128*/ 	.word	0x000002f0
        /*012c*/ 	.word	0x000000ff
        /*0130*/ 	.word	0x00000028
        /*0134*/ 	.short	0x0100
        /*0136*/ 	.byte	0x08
	.zero		1


	//   ....[11]....
        /*0138*/ 	.word	0x00000300
        /*013c*/ 	.word	0x000000ff
        /*0140*/ 	.word	0x00000078
        /*0144*/ 	.short	0x0100
        /*0146*/ 	.byte	0x08
	.zero		1


	//   ....[12]....
        /*0148*/ 	.word	0x00000310
        /*014c*/ 	.word	0x000000ff
        /*0150*/ 	.word	0x00000030
        /*0154*/ 	.short	0x0100
        /*0156*/ 	.byte	0x08
	.zero		1


	//   ....[13]....
        /*0158*/ 	.word	0x00000320
        /*015c*/ 	.word	0x000000ff
        /*0160*/ 	.word	0x00000080
        /*0164*/ 	.short	0x0100
        /*0166*/ 	.byte	0x08
	.zero		1


	//   ....[14]....
        /*0168*/ 	.word	0x00000330
        /*016c*/ 	.word	0x000000ff
        /*0170*/ 	.word	0x00000038
        /*0174*/ 	.short	0x0100
        /*0176*/ 	.byte	0x08
	.zero		1


	//   ....[15]....
        /*0178*/ 	.word	0x00000340
        /*017c*/ 	.word	0x000000ff
        /*0180*/ 	.word	0x00000088
        /*0184*/ 	.short	0x0100
        /*0186*/ 	.byte	0x08
	.zero		1


	//   ....[16]....
        /*0188*/ 	.word	0x00000350
        /*018c*/ 	.word	0x000000ff
        /*0190*/ 	.word	0x00000040
        /*0194*/ 	.short	0x0100
        /*0196*/ 	.byte	0x08
	.zero		1


	//   ....[17]....
        /*0198*/ 	.word	0x00000360
        /*019c*/ 	.word	0x000000ff
        /*01a0*/ 	.word	0x00000090
        /*01a4*/ 	.short	0x0100
        /*01a6*/ 	.byte	0x08
	.zero		1


	//   ....[18]....
        /*01a8*/ 	.word	0x00000370
        /*01ac*/ 	.word	0x000000ff
        /*01b0*/ 	.word	0x00000048
        /*01b4*/ 	.short	0x0100
        /*01b6*/ 	.byte	0x08
	.zero		1


	//   ....[19]....
        /*01b8*/ 	.word	0x00000380
        /*01bc*/ 	.word	0x000000ff
        /*01c0*/ 	.word	0x00000098
        /*01c4*/ 	.short	0x0100
        /*01c6*/ 	.byte	0x08
	.zero		1


	//   ....[20]....
        /*01c8*/ 	.word	0x000007e0
        /*01cc*/ 	.word	0x000000ff
        /*01d0*/ 	.word	0x000000b0
        /*01d4*/ 	.short	0x0100
        /*01d6*/ 	.byte	0x06
	.zero		1


	//   ....[21]....
        /*01d8*/ 	.word	0x00000870
        /*01dc*/ 	.word	0x000000ff
        /*01e0*/ 	.word	0x000000b8
        /*01e4*/ 	.short	0x0100
        /*01e6*/ 	.byte	0x06
	.zero		1


	//   ....[22]....
        /*01e8*/ 	.word	0x000015a0
        /*01ec*/ 	.word	0x00000003
        /*01f0*/ 	.word	0x00000000
        /*01f4*/ 	.short	0x010a
        /*01f6*/ 	.byte	0x3f
	.zero		1


	//   ....[23]....
        /*01f8*/ 	.word	0x000015e0
        /*01fc*/ 	.word	0x00000003
        /*0200*/ 	.word	0x00000000
        /*0204*/ 	.short	0x010a
        /*0206*/ 	.byte	0x3f
	.zero		1


	//   ....[24]....
        /*0208*/ 	.word	0x00001cb0
        /*020c*/ 	.word	0x00000005
        /*0210*/ 	.word	0x00000000
        /*0214*/ 	.short	0x010a
        /*0216*/ 	.byte	0x3f
	.zero		1


	//   ....[25]....
        /*0218*/ 	.word	0x00001cf0
        /*021c*/ 	.word	0x00000005
        /*0220*/ 	.word	0x00000000
        /*0224*/ 	.short	0x010a
        /*0226*/ 	.byte	0x3f
	.zero		1


	//   ....[26]....
        /*0228*/ 	.word	0x00002260
        /*022c*/ 	.word	0x00000005
        /*0230*/ 	.word	0x00000000
        /*0234*/ 	.short	0x0101
        /*0236*/ 	.byte	0x3f
	.zero		1


	//   ....[27]....
        /*0238*/ 	.word	0x00002480
        /*023c*/ 	.word	0x00000003
        /*0240*/ 	.word	0x00000000
        /*0244*/ 	.short	0x0101
        /*0246*/ 	.byte	0x3f
	.zero		1


	//   ....[28]....
        /*0248*/ 	.word	0x000050e0
        /*024c*/ 	.word	0x00000014
        /*0250*/ 	.word	0x00000050
        /*0254*/ 	.short	0x010a
        /*0256*/ 	.byte	0x3f
	.zero		1


	//   ....[29]....
        /*0258*/ 	.word	0x00005460
        /*025c*/ 	.word	0x00000003
        /*0260*/ 	.word	0x000000b8
        /*0264*/ 	.short	0x0101
        /*0266*/ 	.byte	0x3f
	.zero		1


	//   ....[30]....
        /*0268*/ 	.word	0x00005bb0
        /*026c*/ 	.word	0x00000007
        /*0270*/ 	.word	0x00000000
        /*0274*/ 	.short	0x010a
        /*0276*/ 	.byte	0x3f
	.zero		1


	//   ....[31]....
        /*0278*/ 	.word	0x00005c30
        /*027c*/ 	.word	0x00000008
        /*0280*/ 	.word	0x00000000
        /*0284*/ 	.short	0x010a
        /*0286*/ 	.byte	0x3f
	.zero		1


	//   ....[32]....
        /*0288*/ 	.word	0x00005cc0
        /*028c*/ 	.word	0x00000009
        /*0290*/ 	.word	0x00000000
        /*0294*/ 	.short	0x010a
        /*0296*/ 	.byte	0x3f
	.zero		1


	//   ....[33]....
        /*0298*/ 	.word	0x00005d50
        /*029c*/ 	.word	0x00000008
        /*02a0*/ 	.word	0x00000000
        /*02a4*/ 	.short	0x010a
        /*02a6*/ 	.byte	0x3f
	.zero		1


	//   ....[34]....
        /*02a8*/ 	.word	0x00005de0
        /*02ac*/ 	.word	0x00000009
        /*02b0*/ 	.word	0x00000000
        /*02b4*/ 	.short	0x010a
        /*02b6*/ 	.byte	0x3f
	.zero		1


	//   ....[35]....
        /*02b8*/ 	.word	0x00005e70
        /*02bc*/ 	.word	0x00000008
        /*02c0*/ 	.word	0x00000000
        /*02c4*/ 	.short	0x010a
        /*02c6*/ 	.byte	0x3f
	.zero		1


	//   ....[36]....
        /*02c8*/ 	.word	0x00005f00
        /*02cc*/ 	.word	0x00000009
        /*02d0*/ 	.word	0x00000000
        /*02d4*/ 	.short	0x010a
        /*02d6*/ 	.byte	0x3f
	.zero		1


	//   ....[37]....
        /*02d8*/ 	.word	0x00005f90
        /*02dc*/ 	.word	0x00000008
        /*02e0*/ 	.word	0x00000000
        /*02e4*/ 	.short	0x010a
        /*02e6*/ 	.byte	0x3f
	.zero		1


	//   ....[38]....
        /*02e8*/ 	.word	0x00006020
        /*02ec*/ 	.word	0x0000000b
        /*02f0*/ 	.word	0x00000000
        /*02f4*/ 	.short	0x010a
        /*02f6*/ 	.byte	0x3f
	.zero		1


	//   ....[39]....
        /*02f8*/ 	.word	0x000060b0
        /*02fc*/ 	.word	0x00000003
        /*0300*/ 	.word	0x00000000
        /*0304*/ 	.short	0x010a
        /*0306*/ 	.byte	0x3f
	.zero		1


	//   ....[40]....
        /*0308*/ 	.word	0x00006110
        /*030c*/ 	.word	0x00000003
        /*0310*/ 	.word	0x00000000
        /*0314*/ 	.short	0x010a
        /*0316*/ 	.byte	0x3f
	.zero		1


	//   ....[41]....
        /*0318*/ 	.word	0x00006160
        /*031c*/ 	.word	0x00000005
        /*0320*/ 	.word	0x00000000
        /*0324*/ 	.short	0x010a
        /*0326*/ 	.byte	0x3f
	.zero		1


	//   ....[42]....
        /*0328*/ 	.word	0x00006230
        /*032c*/ 	.word	0x00000014
        /*0330*/ 	.word	0x00000050
        /*0334*/ 	.short	0x010a
        /*0336*/ 	.byte	0x3f
	.zero		1


	//   ....[43]....
        /*0338*/ 	.word	0x00006300
        /*033c*/ 	.word	0x00000007
        /*0340*/ 	.word	0x00000000
        /*0344*/ 	.short	0x010a
        /*0346*/ 	.byte	0x3f
	.zero		1


	//   ....[44]....
        /*0348*/ 	.word	0x00006350
        /*034c*/ 	.word	0x00000008
        /*0350*/ 	.word	0x00000000
        /*0354*/ 	.short	0x010a
        /*0356*/ 	.byte	0x3f
	.zero		1


	//   ....[45]....
        /*0358*/ 	.word	0x000063a0
        /*035c*/ 	.word	0x00000009
        /*0360*/ 	.word	0x00000000
        /*0364*/ 	.short	0x010a
        /*0366*/ 	.byte	0x3f
	.zero		1


	//   ....[46]....
        /*0368*/ 	.word	0x000063f0
        /*036c*/ 	.word	0x00000008
        /*0370*/ 	.word	0x00000000
        /*0374*/ 	.short	0x010a
        /*0376*/ 	.byte	0x3f
	.zero		1


	//   ....[47]....
        /*0378*/ 	.word	0x00006440
        /*037c*/ 	.word	0x00000009
        /*0380*/ 	.word	0x00000000
        /*0384*/ 	.short	0x010a
        /*0386*/ 	.byte	0x3f
	.zero		1


	//   ....[48]....
        /*0388*/ 	.word	0x00006490
        /*038c*/ 	.word	0x00000008
        /*0390*/ 	.word	0x00000000
        /*0394*/ 	.short	0x010a
        /*0396*/ 	.byte	0x3f
	.zero		1


	//   ....[49]....
        /*0398*/ 	.word	0x000064e0
        /*039c*/ 	.word	0x00000009
        /*03a0*/ 	.word	0x00000000
        /*03a4*/ 	.short	0x010a
        /*03a6*/ 	.byte	0x3f
	.zero		1


	//   ....[50]....
        /*03a8*/ 	.word	0x00006530
        /*03ac*/ 	.word	0x00000008
        /*03b0*/ 	.word	0x00000000
        /*03b4*/ 	.short	0x010a
        /*03b6*/ 	.byte	0x3f
	.zero		1


	//   ....[51]....
        /*03b8*/ 	.word	0x00006580
        /*03bc*/ 	.word	0x0000000b
        /*03c0*/ 	.word	0x00000000
        /*03c4*/ 	.short	0x010a
        /*03c6*/ 	.byte	0x3f
	.zero		1


	//----- nvinfo : EIATTR_NUM_MBARRIERS
	.align		4
.L_35:
        /*03c8*/ 	.byte	0x03, 0x38
        /*03ca*/ 	.short	0x0016


	//----- nvinfo : EIATTR_EXIT_INSTR_OFFSETS
	.align		4
        /*03cc*/ 	.byte	0x04, 0x1c
        /*03ce*/ 	.short	(.L_37 - .L_36)


	//   ....[0]....
.L_36:
        /*03d0*/ 	.word	0x00000a40


	//   ....[1]....
        /*03d4*/ 	.word	0x00001250


	//   ....[2]....
        /*03d8*/ 	.word	0x00004810


	//   ....[3]....
        /*03dc*/ 	.word	0x00004d70


	//   ....[4]....
        /*03e0*/ 	.word	0x00006100


	//----- nvinfo : EIATTR_MAX_THREADS
	.align		4
.L_37:
        /*03e4*/ 	.byte	0x04, 0x05
        /*03e6*/ 	.short	(.L_39 - .L_38)
.L_38:
        /*03e8*/ 	.word	0x00000180
        /*03ec*/ 	.word	0x00000001
        /*03f0*/ 	.word	0x00000001


	//----- nvinfo : EIATTR_CRS_STACK_SIZE
	.align		4
.L_39:
        /*03f4*/ 	.byte	0x04, 0x1e
        /*03f6*/ 	.short	(.L_41 - .L_40)
.L_40:
        /*03f8*/ 	.word	0x00000000


	//----- nvinfo : EIATTR_CBANK_PARAM_SIZE
	.align		4
.L_41:
        /*03fc*/ 	.byte	0x03, 0x19
        /*03fe*/ 	.short	0x0470


	//----- nvinfo : EIATTR_PARAM_CBANK
	.align		4
        /*0400*/ 	.byte	0x04, 0x0a
        /*0402*/ 	.short	(.L_43 - .L_42)
	.align		4
.L_42:
        /*0404*/ 	.word	index@(.nv.constant0._ZN7cutlass13device_kernelINS_4gemm6kernel13GemmUniversalIN4cute5tupleIJiiiiEEENS1_10collective13CollectiveMmaINS1_34MainloopSm90TmaGmmaWarpSpecializedILi10ENS5_IJNS4_1CILi2EEENSA_ILi1EEESC_EEENS1_35KernelTmaWarpSpecializedCooperativeEEENS5_IJNSA_ILi128EEENSA_ILi48EEENSA_ILi64EEEEEENS_6half_tENS5_IJlSC_lEEESK_SL_NS4_8TiledMMAINS4_8MMA_AtomIJNS4_4SM904GMMA25MMA_64x16x16_F32F16F16_SSILNSP_5MajorE0ELSR_0ELNSP_7ScaleInE1ELSS_1EEEEEENS4_6LayoutISD_NS5_IJSC_NSA_ILi0EEESW_EEEEENS5_IJNS4_10UnderscoreESZ_SZ_EEEEENS4_13SM90_TMA_LOADENS4_14ComposedLayoutINS4_7SwizzleILi3ELi4ELi3EEENS4_18smem_ptr_flag_bitsILi16EEENSV_INS5_IJNSA_ILi8EEESI_EEENS5_IJSI_SC_EEEEEEEvNS4_8identityENS4_23SM90_TMA_LOAD_MULTICASTES1C_vS1D_EENS_8epilogue10collective6detail29Sm90TmaWarpSpecializedAdapterINS1H_15DefaultEpilogueISK_SL_SL_NS1G_6thread17LinearCombinationISK_Li1EffLNS1L_9ScaleType4KindE0ELNS_15FloatRoundStyleE2ESK_EENS1_15EpilogueDefaultEEEEEvvEEEEvNT_6ParamsE)
        /*0408*/ 	.short	0x0210
        /*040a*/ 	.short	0x0470


	//----- nvinfo : EIATTR_SW_WAR
	.align		4
.L_43:
        /*040c*/ 	.byte	0x04, 0x36
        /*040e*/ 	.short	(.L_45 - .L_44)
.L_44:
        /*0410*/ 	.word	0x00000008
.L_45:


//--------------------- .nv.callgraph             --------------------------
	.section	.nv.callgraph,"",@"SHT_CUDA_CALLGRAPH"
	.align	4
	.sectionentsize	8
	.align		4
        /*0000*/ 	.word	0x00000000
	.align		4
        /*0004*/ 	.word	0xffffffff
	.align		4
        /*0008*/ 	.word	index@(_ZN7cutlass13device_kernelINS_4gemm6kernel13GemmUniversalIN4cute5tupleIJiiiiEEENS1_10collective13CollectiveMmaINS1_34MainloopSm90TmaGmmaWarpSpecializedILi10ENS5_IJNS4_1CILi2EEENSA_ILi1EEESC_EEENS1_35KernelTmaWarpSpecializedCooperativeEEENS5_IJNSA_ILi128EEENSA_ILi48EEENSA_ILi64EEEEEENS_6half_tENS5_IJlSC_lEEESK_SL_NS4_8TiledMMAINS4_8MMA_AtomIJNS4_4SM904GMMA25MMA_64x16x16_F32F16F16_SSILNSP_5MajorE0ELSR_0ELNSP_7ScaleInE1ELSS_1EEEEEENS4_6LayoutISD_NS5_IJSC_NSA_ILi0EEESW_EEEEENS5_IJNS4_10UnderscoreESZ_SZ_EEEEENS4_13SM90_TMA_LOADENS4_14ComposedLayoutINS4_7SwizzleILi3ELi4ELi3EEENS4_18smem_ptr_flag_bitsILi16EEENSV_INS5_IJNSA_ILi8EEESI_EEENS5_IJSI_SC_EEEEEEEvNS4_8identityENS4_23SM90_TMA_LOAD_MULTICASTES1C_vS1D_EENS_8epilogue10collective6detail29Sm90TmaWarpSpecializedAdapterINS1H_15DefaultEpilogueISK_SL_SL_NS1G_6thread17LinearCombinationISK_Li1EffLNS1L_9ScaleType4KindE0ELNS_15FloatRoundStyleE2ESK_EENS1_15EpilogueDefaultEEEEEvvEEEEvNT_6ParamsE)
	.align		4
        /*000c*/ 	.word	index@(__assertfail)
	.align		4
        /*0010*/ 	.word	0x00000000
	.align		4
        /*0014*/ 	.word	0xfffffffe
	.align		4
        /*0018*/ 	.word	0x00000000
	.align		4
        /*001c*/ 	.word	0xfffffffd
	.align		4
        /*0020*/ 	.word	0x00000000
	.align		4
        /*0024*/ 	.word	0xfffffffc


//--------------------- .nv.constant4             --------------------------
	.section	.nv.constant4,"a",@progbits
	.align	8
	.align		8
.nv.constant4:
        /*0000*/ 	.dword	__assertfail
	.align		8
        /*0008*/ 	.dword	__unnamed_1
	.align		8
        /*0010*/ 	.dword	_ZN39_INTERNAL_b65b6959_4_k_cu_287d712c_48584cuda3std3__45__cpo5beginE
	.align		8
        /*0018*/ 	.dword	_ZN39_INTERNAL_b65b6959_4_k_cu_287d712c_48584cuda3std3__45__cpo3endE
	.align		8
        /*0020*/ 	.dword	_ZN39_INTERNAL_b65b6959_4_k_cu_287d712c_48584cuda3std3__45__cpo6cbeginE
	.align		8
        /*0028*/ 	.dword	_ZN39_INTERNAL_b65b6959_4_k_cu_287d712c_48584cuda3std3__45__cpo4cendE
	.align		8
        /*0030*/ 	.dword	_ZN39_INTERNAL_b65b6959_4_k_cu_287d712c_48584cuda3std3__441_GLOBAL__N__b65b6959_4_k_cu_287d712c_48586ignoreE
	.align		8
        /*0038*/ 	.dword	_ZN39_INTERNAL_b65b6959_4_k_cu_287d712c_48584cuda3std3__419piecewise_constructE
	.align		8
        /*0040*/ 	.dword	_ZN39_INTERNAL_b65b6959_4_k_cu_287d712c_48584cuda3std3__48in_placeE
	.align		8
        /*0048*/ 	.dword	_ZN39_INTERNAL_b65b6959_4_k_cu_287d712c_48584cuda3std6ranges3__45__cpo4swapE
	.align		8
        /*0050*/ 	.dword	_ZN39_INTERNAL_b65b6959_4_k_cu_287d712c_48584cuda3std6ranges3__45__cpo9iter_moveE
	.align		8
        /*0058*/ 	.dword	_ZN39_INTERNAL_b65b6959_4_k_cu_287d712c_48584cute7productE
	.align		8
        /*0060*/ 	.dword	_ZN39_INTERNAL_b65b6959_4_k_cu_287d712c_48584cute1_E
	.align		8
        /*0068*/ 	.dword	$str$22
	.align		8
        /*0070*/ 	.dword	$str$23


//--------------------- .text._ZN7cutlass13device_kernelINS_4gemm6kernel13GemmUniversalIN4cute5tupleIJiiiiEEENS1_10collective13CollectiveMmaINS1_34MainloopSm90TmaGmmaWarpSpecializedILi10ENS5_IJNS4_1CILi2EEENSA_ILi1EEESC_EEENS1_35KernelTmaWarpSpecializedCooperativeEEENS5_IJNSA_ILi128EEENSA_ILi48EEENSA_ILi64EEEEEENS_6half_tENS5_IJlSC_lEEESK_SL_NS4_8TiledMMAINS4_8MMA_AtomIJNS4_4SM904GMMA25MMA_64x16x16_F32F16F16_SSILNSP_5MajorE0ELSR_0ELNSP_7ScaleInE1ELSS_1EEEEEENS4_6LayoutISD_NS5_IJSC_NSA_ILi0EEESW_EEEEENS5_IJNS4_10UnderscoreESZ_SZ_EEEEENS4_13SM90_TMA_LOADENS4_14ComposedLayoutINS4_7SwizzleILi3ELi4ELi3EEENS4_18smem_ptr_flag_bitsILi16EEENSV_INS5_IJNSA_ILi8EEESI_EEENS5_IJSI_SC_EEEEEEEvNS4_8identityENS4_23SM90_TMA_LOAD_MULTICASTES1C_vS1D_EENS_8epilogue10collective6detail29Sm90TmaWarpSpecializedAdapterINS1H_15DefaultEpilogueISK_SL_SL_NS1G_6thread17LinearCombinationISK_Li1EffLNS1L_9ScaleType4KindE0ELNS_15FloatRoundStyleE2ESK_EENS1_15EpilogueDefaultEEEEEvvEEEEvNT_6ParamsE --------------------------
	.section	.text._ZN7cutlass13device_kernelINS_4gemm6kernel13GemmUniversalIN4cute5tupleIJiiiiEEENS1_10collective13CollectiveMmaINS1_34MainloopSm90TmaGmmaWarpSpecializedILi10ENS5_IJNS4_1CILi2EEENSA_ILi1EEESC_EEENS1_35KernelTmaWarpSpecializedCooperativeEEENS5_IJNSA_ILi128EEENSA_ILi48EEENSA_ILi64EEEEEENS_6half_tENS5_IJlSC_lEEESK_SL_NS4_8TiledMMAINS4_8MMA_AtomIJNS4_4SM904GMMA25MMA_64x16x16_F32F16F16_SSILNSP_5MajorE0ELSR_0ELNSP_7ScaleInE1ELSS_1EEEEEENS4_6LayoutISD_NS5_IJSC_NSA_ILi0EEESW_EEEEENS5_IJNS4_10UnderscoreESZ_SZ_EEEEENS4_13SM90_TMA_LOADENS4_14ComposedLayoutINS4_7SwizzleILi3ELi4ELi3EEENS4_18smem_ptr_flag_bitsILi16EEENSV_INS5_IJNSA_ILi8EEESI_EEENS5_IJSI_SC_EEEEEEEvNS4_8identityENS4_23SM90_TMA_LOAD_MULTICASTES1C_vS1D_EENS_8epilogue10collective6detail29Sm90TmaWarpSpecializedAdapterINS1H_15DefaultEpilogueISK_SL_SL_NS1G_6thread17LinearCombinationISK_Li1EffLNS1L_9ScaleType4KindE0ELNS_15FloatRoundStyleE2ESK_EENS1_15EpilogueDefaultEEEEEvvEEEEvNT_6ParamsE,"ax",@progbits
	.align	128
.text._ZN7cutlass13device_kernelINS_4gemm6kernel13GemmUniversalIN4cute5tupleIJiiiiEEENS1_10collective13CollectiveMmaINS1_34MainloopSm90TmaGmmaWarpSpecializedILi10ENS5_IJNS4_1CILi2EEENSA_ILi1EEESC_EEENS1_35KernelTmaWarpSpecializedCooperativeEEENS5_IJNSA_ILi128EEENSA_ILi48EEENSA_ILi64EEEEEENS_6half_tENS5_IJlSC_lEEESK_SL_NS4_8TiledMMAINS4_8MMA_AtomIJNS4_4SM904GMMA25MMA_64x16x16_F32F16F16_SSILNSP_5MajorE0ELSR_0ELNSP_7ScaleInE1ELSS_1EEEEEENS4_6LayoutISD_NS5_IJSC_NSA_ILi0EEESW_EEEEENS5_IJNS4_10UnderscoreESZ_SZ_EEEEENS4_13SM90_TMA_LOADENS4_14ComposedLayoutINS4_7SwizzleILi3ELi4ELi3EEENS4_18smem_ptr_flag_bitsILi16EEENSV_INS5_IJNSA_ILi8EEESI_EEENS5_IJSI_SC_EEEEEEEvNS4_8identityENS4_23SM90_TMA_LOAD_MULTICASTES1C_vS1D_EENS_8epilogue10collective6detail29Sm90TmaWarpSpecializedAdapterINS1H_15DefaultEpilogueISK_SL_SL_NS1G_6thread17LinearCombinationISK_Li1EffLNS1L_9ScaleType4KindE0ELNS_15FloatRoundStyleE2ESK_EENS1_15EpilogueDefaultEEEEEvvEEEEvNT_6ParamsE:
        .type           _ZN7cutlass13device_kernelINS_4gemm6kernel13GemmUniversalIN4cute5tupleIJiiiiEEENS1_10collective13CollectiveMmaINS1_34MainloopSm90TmaGmmaWarpSpecializedILi10ENS5_IJNS4_1CILi2EEENSA_ILi1EEESC_EEENS1_35KernelTmaWarpSpecializedCooperativeEEENS5_IJNSA_ILi128EEENSA_ILi48EEENSA_ILi64EEEEEENS_6half_tENS5_IJlSC_lEEESK_SL_NS4_8TiledMMAINS4_8MMA_AtomIJNS4_4SM904GMMA25MMA_64x16x16_F32F16F16_SSILNSP_5MajorE0ELSR_0ELNSP_7ScaleInE1ELSS_1EEEEEENS4_6LayoutISD_NS5_IJSC_NSA_ILi0EEESW_EEEEENS5_IJNS4_10UnderscoreESZ_SZ_EEEEENS4_13SM90_TMA_LOADENS4_14ComposedLayoutINS4_7SwizzleILi3ELi4ELi3EEENS4_18smem_ptr_flag_bitsILi16EEENSV_INS5_IJNSA_ILi8EEESI_EEENS5_IJSI_SC_EEEEEEEvNS4_8identityENS4_23SM90_TMA_LOAD_MULTICASTES1C_vS1D_EENS_8epilogue10collective6detail29Sm90TmaWarpSpecializedAdapterINS1H_15DefaultEpilogueISK_SL_SL_NS1G_6thread17LinearCombinationISK_Li1EffLNS1L_9ScaleType4KindE0ELNS_15FloatRoundStyleE2ESK_EENS1_15EpilogueDefaultEEEEEvvEEEEvNT_6ParamsE,@function
        .size           _ZN7cutlass13device_kernelINS_4gemm6kernel13GemmUniversalIN4cute5tupleIJiiiiEEENS1_10collective13CollectiveMmaINS1_34MainloopSm90TmaGmmaWarpSpecializedILi10ENS5_IJNS4_1CILi2EEENSA_ILi1EEESC_EEENS1_35KernelTmaWarpSpecializedCooperativeEEENS5_IJNSA_ILi128EEENSA_ILi48EEENSA_ILi64EEEEEENS_6half_tENS5_IJlSC_lEEESK_SL_NS4_8TiledMMAINS4_8MMA_AtomIJNS4_4SM904GMMA25MMA_64x16x16_F32F16F16_SSILNSP_5MajorE0ELSR_0ELNSP_7ScaleInE1ELSS_1EEEEEENS4_6LayoutISD_NS5_IJSC_NSA_ILi0EEESW_EEEEENS5_IJNS4_10UnderscoreESZ_SZ_EEEEENS4_13SM90_TMA_LOADENS4_14ComposedLayoutINS4_7SwizzleILi3ELi4ELi3EEENS4_18smem_ptr_flag_bitsILi16EEENSV_INS5_IJNSA_ILi8EEESI_EEENS5_IJSI_SC_EEEEEEEvNS4_8identityENS4_23SM90_TMA_LOAD_MULTICASTES1C_vS1D_EENS_8epilogue10collective6detail29Sm90TmaWarpSpecializedAdapterINS1H_15DefaultEpilogueISK_SL_SL_NS1G_6thread17LinearCombinationISK_Li1EffLNS1L_9ScaleType4KindE0ELNS_15FloatRoundStyleE2ESK_EENS1_15EpilogueDefaultEEEEEvvEEEEvNT_6ParamsE,(.L_x_132 - _ZN7cutlass13device_kernelINS_4gemm6kernel13GemmUniversalIN4cute5tupleIJiiiiEEENS1_10collective13CollectiveMmaINS1_34MainloopSm90TmaGmmaWarpSpecializedILi10ENS5_IJNS4_1CILi2EEENSA_ILi1EEESC_EEENS1_35KernelTmaWarpSpecializedCooperativeEEENS5_IJNSA_ILi128EEENSA_ILi48EEENSA_ILi64EEEEEENS_6half_tENS5_IJlSC_lEEESK_SL_NS4_8TiledMMAINS4_8MMA_AtomIJNS4_4SM904GMMA25MMA_64x16x16_F32F16F16_SSILNSP_5MajorE0ELSR_0ELNSP_7ScaleInE1ELSS_1EEEEEENS4_6LayoutISD_NS5_IJSC_NSA_ILi0EEESW_EEEEENS5_IJNS4_10UnderscoreESZ_SZ_EEEEENS4_13SM90_TMA_LOADENS4_14ComposedLayoutINS4_7SwizzleILi3ELi4ELi3EEENS4_18smem_ptr_flag_bitsILi16EEENSV_INS5_IJNSA_ILi8EEESI_EEENS5_IJSI_SC_EEEEEEEvNS4_8identityENS4_23SM90_TMA_LOAD_MULTICASTES1C_vS1D_EENS_8epilogue10collective6detail29Sm90TmaWarpSpecializedAdapterINS1H_15DefaultEpilogueISK_SL_SL_NS1G_6thread17LinearCombinationISK_Li1EffLNS1L_9ScaleType4KindE0ELNS_15FloatRoundStyleE2ESK_EENS1_15EpilogueDefaultEEEEEvvEEEEvNT_6ParamsE)
        .other          _ZN7cutlass13device_kernelINS_4gemm6kernel13GemmUniversalIN4cute5tupleIJiiiiEEENS1_10collective13CollectiveMmaINS1_34MainloopSm90TmaGmmaWarpSpecializedILi10ENS5_IJNS4_1CILi2EEENSA_ILi1EEESC_EEENS1_35KernelTmaWarpSpecializedCooperativeEEENS5_IJNSA_ILi128EEENSA_ILi48EEENSA_ILi64EEEEEENS_6half_tENS5_IJlSC_lEEESK_SL_NS4_8TiledMMAINS4_8MMA_AtomIJNS4_4SM904GMMA25MMA_64x16x16_F32F16F16_SSILNSP_5MajorE0ELSR_0ELNSP_7ScaleInE1ELSS_1EEEEEENS4_6LayoutISD_NS5_IJSC_NSA_ILi0EEESW_EEEEENS5_IJNS4_10UnderscoreESZ_SZ_EEEEENS4_13SM90_TMA_LOADENS4_14ComposedLayoutINS4_7SwizzleILi3ELi4ELi3EEENS4_18smem_ptr_flag_bitsILi16EEENSV_INS5_IJNSA_ILi8EEESI_EEENS5_IJSI_SC_EEEEEEEvNS4_8identityENS4_23SM90_TMA_LOAD_MULTICASTES1C_vS1D_EENS_8epilogue10collective6detail29Sm90TmaWarpSpecializedAdapterINS1H_15DefaultEpilogueISK_SL_SL_NS1G_6thread17LinearCombinationISK_Li1EffLNS1L_9ScaleType4KindE0ELNS_15FloatRoundStyleE2ESK_EENS1_15EpilogueDefaultEEEEEvvEEEEvNT_6ParamsE,@"STO_CUDA_ENTRY STV_DEFAULT"
_ZN7cutlass13device_kernelINS_4gemm6kernel13GemmUniversalIN4cute5tupleIJiiiiEEENS1_10collective13CollectiveMmaINS1_34MainloopSm90TmaGmmaWarpSpecializedILi10ENS5_IJNS4_1CILi2EEENSA_ILi1EEESC_EEENS1_35KernelTmaWarpSpecializedCooperativeEEENS5_IJNSA_ILi128EEENSA_ILi48EEENSA_ILi64EEEEEENS_6half_tENS5_IJlSC_lEEESK_SL_NS4_8TiledMMAINS4_8MMA_AtomIJNS4_4SM904GMMA25MMA_64x16x16_F32F16F16_SSILNSP_5MajorE0ELSR_0ELNSP_7ScaleInE1ELSS_1EEEEEENS4_6LayoutISD_NS5_IJSC_NSA_ILi0EEESW_EEEEENS5_IJNS4_10UnderscoreESZ_SZ_EEEEENS4_13SM90_TMA_LOADENS4_14ComposedLayoutINS4_7SwizzleILi3ELi4ELi3EEENS4_18smem_ptr_flag_bitsILi16EEENSV_INS5_IJNSA_ILi8EEESI_EEENS5_IJSI_SC_EEEEEEEvNS4_8identityENS4_23SM90_TMA_LOAD_MULTICASTES1C_vS1D_EENS_8epilogue10collective6detail29Sm90TmaWarpSpecializedAdapterINS1H_15DefaultEpilogueISK_SL_SL_NS1G_6thread17LinearCombinationISK_Li1EffLNS1L_9ScaleType4KindE0ELNS_15FloatRoundStyleE2ESK_EENS1_15EpilogueDefaultEEEEEvvEEEEvNT_6ParamsE:
[----:B------:R-:W0:Y:S01]  /*0000*/  LDC R1, c[0x0][0x28] ;  /* 0x00000a00ff017b82 */ /* 0x000e220000000800 */
[----:B------:R-:W1:Y:S01]  /*0010*/  S2R R18, SR_TID.X ;  /* 0x0000000000127919 */ /* 0x000e620000002100 */
[----:B------:R-:W-:Y:S01]  /*0020*/  ELECT P0, URZ, PT ;  /* 0x00000000003f782f */ /* 0x000fe20003800000 */
[----:B------:R-:W-:Y:S01]  /*0030*/  BSSY B0, `(.L_x_0) ;  /* 0x000000f000007945 */ /* 0x000fe20003800000 */
[--C-:B-1----:R-:W-:Y:S02]  /*0040*/  SHF.R.U32.HI R0, RZ, 0x5, R18.reuse ;  /* 0x00000005ff007819 */ /* 0x102fe40000011612 */
[----:B------:R-:W-:-:S03]  /*0050*/  SHF.R.U32.HI R3, RZ, 0x7, R18 ;  /* 0x00000007ff037819 */ /* 0x000fc60000011612 */
[----:B------:R-:W1:Y:S04]  /*0060*/  SHFL.IDX PT, R2, R0, RZ, 0x1f ;  /* 0x00001fff00027589 */ /* 0x000e6800000e0000 */
[----:B------:R2:W3:Y:S01]  /*0070*/  SHFL.IDX PT, R5, R3, RZ, 0x1f ;  /* 0x00001fff03057589 */ /* 0x0004e200000e0000 */
[----:B-1----:R-:W-:-:S13]  /*0080*/  ISETP.NE.OR P0, PT, R2, RZ, !P0 ;  /* 0x000000ff0200720c */ /* 0x002fda0004705670 */
[----:B0-23--:R-:W-:Y:S05]  /*0090*/  @P0 BRA `(.L_x_1) ;  /* 0x0000000000200947 */ /* 0x00dfea0003800000 */
[----:B------:R-:W-:Y:S02]  /*00a0*/  ULDC.64 UR4, c[0x0][0x198] ;  /* 0x0000660000047ab9 */ /* 0x000fe40000000a00 */
[----:B------:R-:W-:Y:S02]  /*00b0*/  UIADD3 UR6, UP0, UR4, 0xf0, URZ ;  /* 0x000000f004067890 */ /* 0x000fe4000ff1e03f */
[----:B------:R-:W-:Y:S02]  /*00c0*/  UIADD3 UR4, UP1, UR4, 0x1f0, URZ ;  /* 0x000001f004047890 */ /* 0x000fe4000ff3e03f */
[----:B------:R-:W-:Y:S02]  /*00d0*/  UIADD3.X UR7, URZ, UR5, URZ, UP0, !UPT ;  /* 0x000000053f077290 */ /* 0x000fe400087fe43f */
[----:B------:R-:W-:-:S07]  /*00e0*/  UIADD3.X UR5, URZ, UR5, URZ, UP1, !UPT ;  /* 0x000000053f057290 */ /* 0x000fce0008ffe43f */
[----:B------:R0:W-:Y:S02]  /*00f0*/  UTMACCTL.PF [UR6] ;  /* 0x00000000060079b9 */ /* 0x0001e40008040000 */
[----:B------:R0:W-:Y:S02]  /*0100*/  UTMACCTL.PF [UR4] ;  /* 0x00000000040079b9 */ /* 0x0001e40008040000 */
[----:B0-----:R-:W-:Y:S01]  /*0110*/  NOP ;  /* 0x0000000000007918 */ /* 0x001fe20000000000 */
.L_x_1:
[----:B------:R-:W-:Y:S05]  /*0120*/  BSYNC B0 ;  /* 0x0000000000007941 */ /* 0x000fea0003800000 */
.L_x_0:
[----:B------:R-:W0:Y:S02]  /*0130*/  SHFL.IDX PT, R3, R0, RZ, 0x1f ;  /* 0x00001fff00037589 */ /* 0x000e2400000e0000 */
[----:B0-----:R-:W-:-:S13]  /*0140*/  ISETP.NE.AND P0, PT, R3, RZ, PT ;  /* 0x000000ff0300720c */ /* 0x001fda0003f05270 */
[----:B------:R-:W-:Y:S05]  /*0150*/  @P0 BRA `(.L_x_2) ;  /* 0x0000000000940947 */ /* 0x000fea0003800000 */
[----:B------:R-:W-:Y:S01]  /*0160*/  ELECT P0, URZ, PT ;  /* 0x00000000003f782f */ /* 0x000fe20003800000 */
[----:B------:R-:W-:-:S12]  /*0170*/  BSSY B0, `(.L_x_2) ;  /* 0x0000023000007945 */ /* 0x000fd80003800000 */
[----:B------:R-:W-:Y:S05]  /*0180*/  @!P0 BRA `(.L_x_3) ;  /* 0x0000000000848947 */ /* 0x000fea0003800000 */
[----:B------:R-:W0:Y:S01]  /*0190*/  S2UR UR8, SR_CgaCtaId ;  /* 0x00000000000879c3 */ /* 0x000e220000008800 */
[----:B------:R-:W-:Y:S01]  /*01a0*/  UMOV UR4, 0x400 ;  /* 0x0000040000047882 */ /* 0x000fe20000000000 */
[----:B------:R-:W-:Y:S01]  /*01b0*/  UMOV UR5, 0x1 ;  /* 0x0000000100057882 */ /* 0x000fe20000000000 */
[----:B------:R-:W-:Y:S02]  /*01c0*/  UMOV UR6, 0x4 ;  /* 0x0000000400067882 */ /* 0x000fe40000000000 */
[----:B------:R-:W-:-:S04]  /*01d0*/  UIADD3 UR6, -UR6, 0x100000, URZ ;  /* 0x0010000006067890 */ /* 0x000fc8000fffe13f */
[----:B------:R-:W-:Y:S02]  /*01e0*/  USHF.L.U32 UR7, UR6, 0xb, URZ ;  /* 0x0000000b06077899 */ /* 0x000fe4000800063f */
[----:B------:R-:W-:Y:S02]  /*01f0*/  USHF.L.U32 UR6, UR6, 0x1, URZ ;  /* 0x0000000106067899 */ /* 0x000fe4000800063f */
[----:B0-----:R-:W-:Y:S02]  /*0200*/  ULEA UR8, UR8, UR4, 0x18 ;  /* 0x0000000408087291 */ /* 0x001fe4000f8ec03f */
[----:B------:R-:W-:-:S04]  /*0210*/  UIADD3 UR4, -UR5, 0x100000, URZ ;  /* 0x0010000005047890 */ /* 0x000fc8000fffe13f */
[----:B------:R-:W-:Y:S02]  /*0220*/  USHF.L.U32 UR5, UR4, 0xb, URZ ;  /* 0x0000000b04057899 */ /* 0x000fe4000800063f */
[----:B------:R-:W-:Y:S01]  /*0230*/  USHF.L.U32 UR4, UR4, 0x1, URZ ;  /* 0x0000000104047899 */ /* 0x000fe2000800063f */
[----:B------:R-:W0:Y:S11]  /*0240*/  FENCE.VIEW.ASYNC.S ;  /* 0x00000000000073c6 */ /* 0x000e360000000000 */
[----:B0-----:R0:W1:Y:S01]  /*0250*/  SYNCS.EXCH.64 URZ, [UR8], UR4 ;  /* 0x00000004083f75b2 */ /* 0x0010620008000100 */
[----:B------:R0:W2:Y:S01]  /*0260*/  SYNCS.EXCH.64 URZ, [UR8+0x50], UR6 ;  /* 0x00005006083f75b2 */ /* 0x0000a20008000100 */
[----:B------:R0:W3:Y:S01]  /*0270*/  SYNCS.EXCH.64 URZ, [UR8+0x8], UR4 ;  /* 0x00000804083f75b2 */ /* 0x0000e20008000100 */
[----:B------:R0:W4:Y:S01]  /*0280*/  SYNCS.EXCH.64 URZ, [UR8+0x58], UR6 ;  /* 0x00005806083f75b2 */ /* 0x0001220008000100 */
[----:B------:R0:W0:Y:S01]  /*0290*/  SYNCS.EXCH.64 URZ, [UR8+0x10], UR4 ;  /* 0x00001004083f75b2 */ /* 0x0000220008000100 */
        /* <DEDUP_REMOVED lines=15> */
[----:B------:R-:W-:Y:S01]  /*0390*/  NOP ;  /* 0x0000000000007918 */ /* 0x000fe20000000000 */
.L_x_3:
[----:B0-----:R-:W-:Y:S05]  /*03a0*/  BSYNC B0 ;  /* 0x0000000000007941 */ /* 0x001fea0003800000 */
.L_x_2:
[----:B------:R-:W-:Y:S01]  /*03b0*/  SHF.R.S32.HI R7, RZ, 0x1f, R18 ;  /* 0x0000001fff077819 */ /* 0x000fe20000011412 */
[----:B------:R-:W0:Y:S01]  /*03c0*/  SHFL.IDX PT, R0, R0, RZ, 0x1f ;  /* 0x00001fff00007589 */ /* 0x000e2200000e0000 */
[----:B------:R-:W5:Y:S01]  /*03d0*/  S2UR UR8, SR_CTAID.X ;  /* 0x00000000000879c3 */ /* 0x000f620000002500 */
[----:B------:R-:W-:Y:S02]  /*03e0*/  ELECT P0, URZ, PT ;  /* 0x00000000003f782f */ /* 0x000fe40003800000 */
[----:B------:R-:W-:Y:S01]  /*03f0*/  LEA.HI R7, R7, R18, RZ, 0x7 ;  /* 0x0000001207077211 */ /* 0x000fe200078f38ff */
[----:B------:R-:W1:Y:S01]  /*0400*/  S2R R4, SR_CTAID.Y ;  /* 0x0000000000047919 */ /* 0x000e620000002600 */
[----:B------:R-:W-:Y:S01]  /*0410*/  SHF.R.S32.HI R8, RZ, 0x1f, R3 ;  /* 0x0000001fff087819 */ /* 0x000fe20000011403 */
[----:B------:R-:W-:Y:S01]  /*0420*/  ULDC UR4, c[0x0][0x150] ;  /* 0x0000540000047ab9 */ /* 0x000fe20000000800 */
[----:B------:R-:W-:Y:S01]  /*0430*/  LOP3.LUT R7, R7, 0xffffff80, RZ, 0xc0, !PT ;  /* 0xffffff8007077812 */ /* 0x000fe200078ec0ff */
[----:B------:R-:W-:Y:S01]  /*0440*/  NOP ;  /* 0x0000000000007918 */ /* 0x000fe20000000000 */
[----:B------:R-:W-:Y:S01]  /*0450*/  LEA.HI R8, R8, R3, RZ, 0x2 ;  /* 0x0000000308087211 */ /* 0x000fe200078f10ff */
[----:B------:R-:W2:Y:S01]  /*0460*/  LDC R10, c[0x0][0x144] ;  /* 0x00005100ff0a7b82 */ /* 0x000ea20000000800 */
[----:B------:R-:W-:Y:S01]  /*0470*/  NOP ;  /* 0x0000000000007918 */ /* 0x000fe20000000000 */
[----:B------:R-:W-:Y:S01]  /*0480*/  IMAD.IADD R6, R18, 0x1, -R7 ;  /* 0x0000000112067824 */ /* 0x000fe200078e0a07 */
[----:B------:R-:W-:Y:S01]  /*0490*/  LOP3.LUT R8, R8, 0x3ffffffc, RZ, 0xc0, !PT ;  /* 0x3ffffffc08087812 */ /* 0x000fe200078ec0ff */
[----:B------:R-:W-:Y:S01]  /*04a0*/  IMAD.MOV.U32 R23, RZ, RZ, 0x1 ;  /* 0x00000001ff177424 */ /* 0x000fe200078e00ff */
[----:B------:R-:W-:-:S02]  /*04b0*/  ISETP.NE.AND P3, PT, R5, RZ, PT ;  /* 0x000000ff0500720c */ /* 0x000fc40003f65270 */
[----:B------:R-:W-:Y:S01]  /*04c0*/  SHF.R.S32.HI R7, RZ, 0x1f, R6 ;  /* 0x0000001fff077819 */ /* 0x000fe20000011406 */
[----:B------:R-:W-:Y:S01]  /*04d0*/  IMAD.IADD R8, R3, 0x1, -R8 ;  /* 0x0000000103087824 */ /* 0x000fe200078e0a08 */
[----:B------:R-:W3:Y:S02]  /*04e0*/  LDC R13, c[0x0][0x140] ;  /* 0x00005000ff0d7b82 */ /* 0x000ee40000000800 */
[----:B------:R-:W-:Y:S02]  /*04f0*/  LEA.HI R7, R7, R6, RZ, 0x3 ;  /* 0x0000000607077211 */ /* 0x000fe400078f18ff */
[----:B0-----:R-:W-:Y:S02]  /*0500*/  ISETP.NE.OR P0, PT, R0, RZ, !P0 ;  /* 0x000000ff0000720c */ /* 0x001fe40004705670 */
[--C-:B------:R-:W-:Y:S02]  /*0510*/  SHF.R.S32.HI R0, RZ, 0x3, R7.reuse ;  /* 0x00000003ff007819 */ /* 0x100fe40000011407 */
[----:B------:R-:W-:-:S02]  /*0520*/  SHF.R.S32.HI R7, RZ, 0x1f, R7 ;  /* 0x0000001fff077819 */ /* 0x000fc40000011407 */
[----:B-----5:R-:W-:Y:S02]  /*0530*/  I2FP.F32.U32 R9, UR8 ;  /* 0x0000000800097c45 */ /* 0x020fe40008201000 */
[----:B------:R-:W-:-:S03]  /*0540*/  LEA.HI R7, R7, R0, RZ, 0x2 ;  /* 0x0000000007077211 */ /* 0x000fc600078f10ff */
[----:B------:R-:W-:Y:S01]  /*0550*/  FMUL R9, R9, UR4 ;  /* 0x0000000409097c20 */ /* 0x000fe20008400000 */
[----:B------:R-:W-:Y:S01]  /*0560*/  LOP3.LUT R7, R7, 0xfffffffc, RZ, 0xc0, !PT ;  /* 0xfffffffc07077812 */ /* 0x000fe200078ec0ff */
[----:B------:R-:W-:Y:S01]  /*0570*/  VOTEU.ALL UP0, P0 ;  /* 0x00000000003f7886 */ /* 0x000fe20000000000 */
[----:B-1----:R-:W-:Y:S01]  /*0580*/  I2FP.F32.U32 R3, R4 ;  /* 0x0000000400037245 */ /* 0x002fe20000201000 */
[----:B------:R-:W-:Y:S01]  /*0590*/  ULDC UR4, c[0x0][0x154] ;  /* 0x0000550000047ab9 */ /* 0x000fe20000000800 */
[----:B------:R-:W-:Y:S01]  /*05a0*/  VOTEU.ALL UP1, P0 ;  /* 0x00000000003f7886 */ /* 0x000fe20000020000 */
[----:B------:R-:W0:Y:S01]  /*05b0*/  F2I.U32.TRUNC.NTZ R9, R9 ;  /* 0x0000000900097305 */ /* 0x000e22000020f000 */
[----:B------:R-:W-:Y:S01]  /*05c0*/  IMAD.IADD R7, R0, 0x1, -R7 ;  /* 0x0000000100077824 */ /* 0x000fe200078e0a07 */
[----:B------:R-:W1:Y:S01]  /*05d0*/  @!UP0 S2UR UR7, SR_CgaCtaId ;  /* 0x00000000000789c3 */ /* 0x000e620000008800 */
[----:B------:R-:W-:Y:S01]  /*05e0*/  FMUL R12, R3, UR4 ;  /* 0x00000004030c7c20 */ /* 0x000fe20008400000 */
[----:B------:R-:W-:Y:S01]  /*05f0*/  UMOV UR4, 0x20 ;  /* 0x0000002000047882 */ /* 0x000fe20000000000 */
[----:B------:R-:W-:Y:S01]  /*0600*/  IMAD R8, R8, 0x4, R7 ;  /* 0x0000000408087824 */ /* 0x000fe200078e0207 */
[----:B------:R-:W-:Y:S01]  /*0610*/  @!UP0 UMOV UR6, 0x400 ;  /* 0x0000040000068882 */ /* 0x000fe20000000000 */
[----:B------:R-:W-:-:S04]  /*0620*/  @!UP0 UIADD3 UR4, -UR4, 0x100000, URZ ;  /* 0x0010000004048890 */ /* 0x000fc8000fffe13f */
[----:B------:R-:W-:Y:S02]  /*0630*/  @!UP0 USHF.L.U32 UR5, UR4, 0xb, URZ ;  /* 0x0000000b04058899 */ /* 0x000fe4000800063f */
[----:B------:R-:W-:Y:S01]  /*0640*/  @!UP0 USHF.L.U32 UR4, UR4, 0x1, URZ ;  /* 0x0000000104048899 */ /* 0x000fe2000800063f */
[----:B---3--:R-:W-:Y:S01]  /*0650*/  ISETP.EQ.U32.AND P2, PT, R13, 0x1, PT ;  /* 0x000000010d00780c */ /* 0x008fe20003f42070 */
[----:B------:R-:W3:Y:S01]  /*0660*/  F2I.U32.TRUNC.NTZ R12, R12 ;  /* 0x0000000c000c7305 */ /* 0x000ee2000020f000 */
[----:B------:R-:W-:Y:S01]  /*0670*/  LEA.HI R0, R8, R8, RZ, 0x1 ;  /* 0x0000000808007211 */ /* 0x000fe200078f08ff */
[----:B------:R-:W5:Y:S03]  /*0680*/  LDC R7, c[0x0][0x148] ;  /* 0x00005200ff077b82 */ /* 0x000f660000000800 */
[----:B------:R-:W-:Y:S01]  /*0690*/  LOP3.LUT R11, R0, 0xfffffffe, RZ, 0xc0, !PT ;  /* 0xfffffffe000b7812 */ /* 0x000fe200078ec0ff */
[----:B0-----:R-:W-:Y:S01]  /*06a0*/  IMAD.MOV R15, RZ, RZ, -R9 ;  /* 0x000000ffff0f7224 */ /* 0x001fe200078e0a09 */
[----:B------:R-:W-:-:S03]  /*06b0*/  SHF.R.S32.HI R9, RZ, 0x1f, R2 ;  /* 0x0000001fff097819 */ /* 0x000fc60000011402 */
[----:B--2---:R-:W-:Y:S01]  /*06c0*/  IMAD R3, R10, R15, UR8 ;  /* 0x000000080a037e24 */ /* 0x004fe2000f8e020f */
[----:B------:R-:W-:Y:S01]  /*06d0*/  LEA.HI R9, R9, R2, RZ, 0x2 ;  /* 0x0000000209097211 */ /* 0x000fe200078f10ff */
[C---:B------:R-:W-:Y:S02]  /*06e0*/  IMAD.IADD R0, R8.reuse, 0x1, -R11 ;  /* 0x0000000108007824 */ /* 0x040fe400078e0a0b */
[----:B------:R-:W-:Y:S01]  /*06f0*/  IMAD.SHL.U32 R11, R8, 0x4, RZ ;  /* 0x00000004080b7824 */ /* 0x000fe200078e00ff */
[----:B------:R-:W-:Y:S01]  /*0700*/  LOP3.LUT R9, R9, 0xfffffffc, RZ, 0xc0, !PT ;  /* 0xfffffffc09097812 */ /* 0x000fe200078ec0ff */
[----:B---3--:R-:W-:Y:S01]  /*0710*/  IMAD.MOV R21, RZ, RZ, -R12 ;  /* 0x000000ffff157224 */ /* 0x008fe200078e0a0c */
[----:B------:R-:W-:Y:S01]  /*0720*/  ISETP.NE.AND P4, PT, R0, R3, PT ;  /* 0x000000030000720c */ /* 0x000fe20003f85270 */
[----:B-1----:R-:W-:Y:S01]  /*0730*/  @!UP0 ULEA UR6, UR7, UR6, 0x18 ;  /* 0x0000000607068291 */ /* 0x002fe2000f8ec03f */
[----:B------:R-:W-:Y:S01]  /*0740*/  LOP3.LUT R22, R8, 0xc, R11, 0x78, !PT ;  /* 0x0000000c08167812 */ /* 0x000fe200078e780b */
[----:B------:R-:W-:Y:S01]  /*0750*/  IMAD.IADD R0, R2, 0x1, -R9 ;  /* 0x0000000102007824 */ /* 0x000fe200078e0a09 */
[----:B------:R-:W-:Y:S01]  /*0760*/  VOTEU.ALL UP0, P0 ;  /* 0x00000000003f7886 */ /* 0x000fe20000000000 */
[----:B------:R-:W-:Y:S01]  /*0770*/  LOP3.LUT P0, RZ, R6, 0x7, RZ, 0xc0, !PT ;  /* 0x0000000706ff7812 */ /* 0x000fe2000780c0ff */
[----:B------:R-:W-:-:S02]  /*0780*/  VIADD R6, R5, 0xffffffff ;  /* 0xffffffff05067836 */ /* 0x000fc40000000000 */
[----:B------:R-:W-:Y:S01]  /*0790*/  ISETP.NE.AND P1, PT, R0, 0x3, PT ;  /* 0x000000030000780c */ /* 0x000fe20003f25270 */
[----:B-----5:R-:W-:Y:S01]  /*07a0*/  IMAD R9, R7, R21, R4 ;  /* 0x0000001507097224 */ /* 0x020fe200078e0204 */
[----:B------:R-:W-:Y:S02]  /*07b0*/  ISETP.LT.U32.AND P0, PT, R22, 0x2, !P0 ;  /* 0x000000021600780c */ /* 0x000fe40004701070 */
[----:B------:R-:W-:Y:S01]  /*07c0*/  ISETP.EQ.OR P1, PT, R0, RZ, !P1 ;  /* 0x000000ff0000720c */ /* 0x000fe20004f22670 */
[----:B------:R-:W0:Y:S02]  /*07d0*/  FENCE.VIEW.ASYNC.S ;  /* 0x00000000000073c6 */ /* 0x000e240000000000 */
[----:B0-----:R0:W1:Y:S01]  /*07e0*/  @!UP0 SYNCS.EXCH.64 URZ, [UR6+0xb0], UR4 ;  /* 0x0000b004063f85b2 */ /* 0x0010620008000100 */
[----:B------:R-:W-:Y:S02]  /*07f0*/  @P4 LEA.HI R2, R22, R22, RZ, 0x1 ;  /* 0x0000001616024211 */ /* 0x000fe400078f08ff */
[----:B------:R-:W-:-:S02]  /*0800*/  ISETP.EQ.AND P1, PT, R5, RZ, P1 ;  /* 0x000000ff0500720c */ /* 0x000fc40000f22270 */
[----:B------:R-:W-:Y:S02]  /*0810*/  @P4 SHF.R.S32.HI R2, RZ, 0x1, R2 ;  /* 0x00000001ff024819 */ /* 0x000fe40000011402 */
[----:B------:R-:W-:Y:S02]  /*0820*/  ISETP.GE.U32.AND P6, PT, R6, 0x2, PT ;  /* 0x000000020600780c */ /* 0x000fe40003fc6070 */
[----:B------:R-:W-:Y:S02]  /*0830*/  @P4 ISETP.NE.AND P5, PT, R2, R9, PT ;  /* 0x000000090200420c */ /* 0x000fe40003fa5270 */
[----:B------:R-:W-:Y:S02]  /*0840*/  SEL R2, RZ, 0x1, !P0 ;  /* 0x00000001ff027807 */ /* 0x000fe40004000000 */
[----:B------:R-:W-:Y:S02]  /*0850*/  @P4 SEL R23, RZ, 0x1, P5 ;  /* 0x00000001ff174807 */ /* 0x000fe40002800000 */
[----:B------:R-:W-:Y:S01]  /*0860*/  SEL R19, RZ, 0x1, !P1 ;  /* 0x00000001ff137807 */ /* 0x000fe20004800000 */
[----:B------:R0:W2:Y:S01]  /*0870*/  @!UP1 SYNCS.EXCH.64 URZ, [UR6+0xb8], UR4 ;  /* 0x0000b804063f95b2 */ /* 0x0000a20008000100 */
[----:B------:R-:W-:Y:S01]  /*0880*/  LOP3.LUT R23, R23, R2, RZ, 0xc0, !PT ;  /* 0x0000000217177212 */ /* 0x000fe200078ec0ff */
[----:B------:R-:W-:Y:S01]  /*0890*/  NOP ;  /* 0x0000000000007918 */ /* 0x000fe20000000000 */
[----:B------:R-:W-:Y:S01]  /*08a0*/  SEL R19, R19, 0x2, P6 ;  /* 0x0000000213137807 */ /* 0x000fe20003000000 */
[----:B------:R-:W-:Y:S06]  /*08b0*/  @!P2 BRA `(.L_x_4) ;  /* 0x000000000008a947 */ /* 0x000fec0003800000 */
[----:B-12-4-:R-:W-:Y:S01]  /*08c0*/  UCGABAR_ARV ;  /* 0x00000000000079c7 */ /* 0x016fe20008000000 */
[----:B------:R-:W-:Y:S05]  /*08d0*/  BRA `(.L_x_5) ;  /* 0x0000000000047947 */ /* 0x000fea0003800000 */
.L_x_4:
[----:B-12-4-:R-:W-:Y:S01]  /*08e0*/  NOP ;  /* 0x0000000000007918 */ /* 0x016fe20000000000 */
.L_x_5:
[----:B------:R-:W1:Y:S01]  /*08f0*/  LDC R2, c[0x0][0x65c] ;  /* 0x00019700ff027b82 */ /* 0x000e620000000800 */
[----:B------:R-:W-:Y:S02]  /*0900*/  IMAD.U32 R8, RZ, RZ, UR8 ;  /* 0x00000008ff087e24 */ /* 0x000fe4000f8e00ff */
[----:B------:R-:W-:Y:S01]  /*0910*/  IMAD.MOV.U32 R9, RZ, RZ, RZ ;  /* 0x000000ffff097224 */ /* 0x000fe200078e00ff */
[----:B-1----:R-:W-:-:S04]  /*0920*/  ISETP.NE.AND P1, PT, R2, 0x1, PT ;  /* 0x000000010200780c */ /* 0x002fc80003f25270 */
[----:B------:R-:W-:-:S09]  /*0930*/  P2R R5, PR, RZ, 0x2 ;  /* 0x00000002ff057803 */ /* 0x000fd20000000000 */
[----:B------:R-:W1:Y:S01]  /*0940*/  @P1 LDC R17, c[0x0][0x10] ;  /* 0x00000400ff111b82 */ /* 0x000e620000000800 */
[----:B------:R-:W-:Y:S02]  /*0950*/  @P1 IMAD.MOV.U32 R5, RZ, RZ, RZ ;  /* 0x000000ffff051224 */ /* 0x000fe400078e00ff */
[----:B------:R-:W-:-:S05]  /*0960*/  @P1 IMAD.MOV.U32 R13, RZ, RZ, RZ ;  /* 0x000000ffff0d1224 */ /* 0x000fca00078e00ff */
[----:B------:R-:W2:Y:S01]  /*0970*/  @!P1 LDC R11, c[0x0][0xc] ;  /* 0x00000300ff0b9b82 */ /* 0x000ea20000000800 */
[----:B-1----:R-:W-:-:S04]  /*0980*/  @P1 IMAD.WIDE.U32 R16, R17, UR8, R4 ;  /* 0x0000000811101c25 */ /* 0x002fc8000f8e0004 */
[----:B------:R-:W-:Y:S02]  /*0990*/  @P1 IMAD.IADD R17, R17, 0x1, R13 ;  /* 0x0000000111111824 */ /* 0x000fe400078e020d */
[----:B--2---:R-:W-:-:S04]  /*09a0*/  @!P1 IMAD.WIDE.U32 R8, R4, R11, R8 ;  /* 0x0000000b04089225 */ /* 0x004fc800078e0008 */
[----:B------:R-:W-:Y:S02]  /*09b0*/  @!P1 IMAD.MOV.U32 R16, RZ, RZ, R8 ;  /* 0x000000ffff109224 */ /* 0x000fe400078e0008 */
[----:B------:R-:W-:Y:S01]  /*09c0*/  @!P1 IMAD.MOV.U32 R17, RZ, RZ, R9 ;  /* 0x000000ffff119224 */ /* 0x000fe200078e0009 */
[----:B------:R-:W-:Y:S06]  /*09d0*/  @!P2 BRA `(.L_x_6) ;  /* 0x00000000000ca947 */ /* 0x000fec0003800000 */
[----:B------:R-:W-:Y:S01]  /*09e0*/  UCGABAR_WAIT ;  /* 0x0000000000007dc7 */ /* 0x000fe20008000000 */
[----:B------:R-:W-:Y:S01]  /*09f0*/  CCTL.IVALL ;  /* 0x00000000ff00798f */ /* 0x000fe20002000000 */
[----:B------:R-:W-:Y:S05]  /*0a00*/  BRA `(.L_x_7) ;  /* 0x0000000000047947 */ /* 0x000fea0003800000 */
.L_x_6:
[----:B------:R-:W-:Y:S06]  /*0a10*/  BAR.SYNC.DEFER_BLOCKING 0x0 ;  /* 0x0000000000007b1d */ /* 0x000fec0000010000 */
.L_x_7:
[----:B------:R-:W-:Y:S05]  /*0a20*/  @!P3 BRA `(.L_x_8) ;  /* 0x0000003c007cb947 */ /* 0x000fea0003800000 */
[----:B------:R-:W-:-:S13]  /*0a30*/  ISETP.GT.U32.AND P0, PT, R6, 0x1, PT ;  /* 0x000000010600780c */ /* 0x000fda0003f04070 */
[----:B0-----:R-:W-:Y:S05]  /*0a40*/  @P0 EXIT ;  /* 0x000000000000094d */ /* 0x001fea0003800000 */
[----:B------:R-:W-:Y:S01]  /*0a50*/  ULDC.64 UR4, c[0x0][0x650] ;  /* 0x0001940000047ab9 */ /* 0x000fe20000000a00 */
[----:B------:R-:W-:Y:S01]  /*0a60*/  PRMT R0, RZ, 0x7610, R0 ;  /* 0x00007610ff007816 */ /* 0x000fe20000000000 */
[----:B------:R-:W-:Y:S01]  /*0a70*/  IMAD.MOV.U32 R50, RZ, RZ, -0x1 ;  /* 0xffffffffff327424 */ /* 0x000fe200078e00ff */
[----:B------:R-:W-:Y:S01]  /*0a80*/  ISETP.GE.U32.AND P0, PT, R16, UR4, PT ;  /* 0x0000000410007c0c */ /* 0x000fe2000bf06070 */
[----:B------:R-:W-:Y:S02]  /*0a90*/  IMAD.MOV.U32 R52, RZ, RZ, -0x1 ;  /* 0xffffffffff347424 */ /* 0x000fe400078e00ff */
[----:B------:R-:W-:Y:S01]  /*0aa0*/  IMAD.MOV.U32 R51, RZ, RZ, -0x1 ;  /* 0xffffffffff337424 */ /* 0x000fe200078e00ff */
[----:B------:R-:W-:-:S13]  /*0ab0*/  ISETP.GE.U32.AND.EX P0, PT, R17, UR5, PT, P0 ;  /* 0x0000000511007c0c */ /* 0x000fda000bf06100 */
[----:B------:R-:W-:Y:S05]  /*0ac0*/  @P0 BRA `(.L_x_9) ;  /* 0x0000000400280947 */ /* 0x000fea0003800000 */
[----:B------:R-:W0:Y:S01]  /*0ad0*/  LDC.64 R24, c[0x0][0x628] ;  /* 0x00018a00ff187b82 */ /* 0x000e220000000a00 */
[----:B------:R-:W-:Y:S02]  /*0ae0*/  IMAD.MOV.U32 R8, RZ, RZ, R16 ;  /* 0x000000ffff087224 */ /* 0x000fe400078e0010 */
[----:B------:R-:W-:-:S05]  /*0af0*/  IMAD.MOV.U32 R9, RZ, RZ, R17 ;  /* 0x000000ffff097224 */ /* 0x000fca00078e0011 */
[----:B------:R-:W1:Y:S08]  /*0b00*/  LDC R0, c[0x0][0x630] ;  /* 0x00018c00ff007b82 */ /* 0x000e700000000800 */
[----:B------:R-:W2:Y:S01]  /*0b10*/  LDC.64 R26, c[0x0][0x620] ;  /* 0x00018800ff1a7b82 */ /* 0x000ea20000000a00 */
[----:B0-----:R-:W-:-:S04]  /*0b20*/  ISETP.NE.U32.AND P0, PT, R24, RZ, PT ;  /* 0x000000ff1800720c */ /* 0x001fc80003f05070 */
[----:B------:R-:W-:-:S13]  /*0b30*/  ISETP.NE.AND.EX P0, PT, R25, RZ, PT, P0 ;  /* 0x000000ff1900720c */ /* 0x000fda0003f05300 */
[----:B-12---:R-:W-:Y:S05]  /*0b40*/  @!P0 BRA `(.L_x_10) ;  /* 0x0000000000288947 */ /* 0x006fea0003800000 */
[----:B------:R-:W0:Y:S02]  /*0b50*/  LDC R13, c[0x0][0x634] ;  /* 0x00018d00ff0d7b82 */ /* 0x000e240000000800 */
[----:B0-----:R-:W-:-:S05]  /*0b60*/  IADD3 R13, P0, R16, R13, RZ ;  /* 0x0000000d100d7210 */ /* 0x001fca0007f1e0ff */
[----:B------:R-:W-:-:S04]  /*0b70*/  IMAD.X R15, RZ, RZ, R17, P0 ;  /* 0x000000ffff0f7224 */ /* 0x000fc800000e0611 */
[----:B------:R-:W-:-:S04]  /*0b80*/  IMAD.WIDE.U32 R8, R15, R24, RZ ;  /* 0x000000180f087225 */ /* 0x000fc800078e00ff */
[----:B------:R-:W-:-:S04]  /*0b90*/  IMAD.WIDE.U32 R10, P0, R13, R25, R8 ;  /* 0x000000190d0a7225 */ /* 0x000fc80007800008 */
[----:B------:R-:W-:-:S04]  /*0ba0*/  IMAD.WIDE.U32 R8, R13, R24, RZ ;  /* 0x000000180d087225 */ /* 0x000fc800078e00ff */
[----:B------:R-:W-:Y:S01]  /*0bb0*/  IMAD.X R13, RZ, RZ, RZ, P0 ;  /* 0x000000ffff0d7224 */ /* 0x000fe200000e06ff */
[----:B------:R-:W-:Y:S01]  /*0bc0*/  IADD3 RZ, P0, R9, R10, RZ ;  /* 0x0000000a09ff7210 */ /* 0x000fe20007f1e0ff */
[----:B------:R-:W-:-:S04]  /*0bd0*/  IMAD.MOV.U32 R12, RZ, RZ, R11 ;  /* 0x000000ffff0c7224 */ /* 0x000fc800078e000b */
[----:B------:R-:W-:-:S08]  /*0be0*/  IMAD.WIDE.U32.X R8, R15, R25, R12, P0 ;  /* 0x000000190f087225 */ /* 0x000fd000000e040c */
.L_x_10:
[----:B------:R-:W0:Y:S01]  /*0bf0*/  LDC.64 R24, c[0x0][0x640] ;  /* 0x00019000ff187b82 */ /* 0x000e220000000a00 */
[-CC-:B------:R-:W-:Y:S01]  /*0c00*/  SHF.R.U64 R51, R8, R0.reuse, R9.reuse ;  /* 0x0000000008337219 */ /* 0x180fe20000001209 */
[----:B------:R-:W-:Y:S01]  /*0c10*/  IMAD R30, R7, R21, R4 ;  /* 0x00000015071e7224 */ /* 0x000fe200078e0204 */
[----:B------:R-:W-:Y:S01]  /*0c20*/  SHF.R.U32.HI R0, RZ, R0, R9 ;  /* 0x00000000ff007219 */ /* 0x000fe20000011609 */
[----:B------:R-:W-:Y:S01]  /*0c30*/  IMAD.MOV.U32 R21, RZ, RZ, 0x1 ;  /* 0x00000001ff157424 */ /* 0x000fe200078e00ff */
[----:B------:R-:W-:-:S03]  /*0c40*/  IADD3 R5, P0, RZ, -R51, RZ ;  /* 0x80000033ff057210 */ /* 0x000fc60007f1e0ff */
[----:B------:R-:W1:Y:S02]  /*0c50*/  LDC R6, c[0x0][0x618] ;  /* 0x00018600ff067b82 */ /* 0x000e640000000800 */
[----:B------:R-:W-:-:S04]  /*0c60*/  IMAD.X R9, RZ, RZ, ~R0, P0 ;  /* 0x000000ffff097224 */ /* 0x000fc800000e0e00 */
[-C--:B------:R-:W-:Y:S02]  /*0c70*/  IMAD R0, R9, R26.reuse, RZ ;  /* 0x0000001a09007224 */ /* 0x080fe400078e02ff */
[----:B------:R-:W2:Y:S01]  /*0c80*/  LDC R11, c[0x0][0x608] ;  /* 0x00018200ff0b7b82 */ /* 0x000ea20000000800 */
[----:B------:R-:W-:-:S04]  /*0c90*/  IMAD.WIDE.U32 R8, R5, R26, R16 ;  /* 0x0000001a05087225 */ /* 0x000fc800078e0010 */
[----:B------:R-:W-:-:S03]  /*0ca0*/  IMAD R5, R5, R27, R0 ;  /* 0x0000001b05057224 */ /* 0x000fc600078e0200 */
[----:B------:R-:W3:Y:S01]  /*0cb0*/  LDC R12, c[0x0][0x658] ;  /* 0x00019600ff0c7b82 */ /* 0x000ee20000000800 */
[----:B0-----:R-:W-:Y:S01]  /*0cc0*/  ISETP.NE.U32.AND P0, PT, R24, RZ, PT ;  /* 0x000000ff1800720c */ /* 0x001fe20003f05070 */
[----:B------:R-:W-:Y:S02]  /*0cd0*/  IMAD.IADD R5, R9, 0x1, R5 ;  /* 0x0000000109057824 */ /* 0x000fe400078e0205 */
[----:B------:R-:W-:Y:S01]  /*0ce0*/  IMAD.MOV.U32 R9, RZ, RZ, -0x1 ;  /* 0xffffffffff097424 */ /* 0x000fe200078e00ff */
[----:B------:R-:W-:-:S03]  /*0cf0*/  ISETP.NE.AND.EX P0, PT, R25, RZ, PT, P0 ;  /* 0x000000ff1900720c */ /* 0x000fc60003f05300 */
[----:B------:R-:W0:Y:S01]  /*0d00*/  LDC R15, c[0x0][0x600] ;  /* 0x00018000ff0f7b82 */ /* 0x000e220000000800 */
[-CC-:B-1----:R-:W-:Y:S02]  /*0d10*/  SHF.R.U64 R13, R8, R6.reuse, R5.reuse ;  /* 0x00000006080d7219 */ /* 0x182fe40000001205 */
[----:B------:R-:W-:-:S05]  /*0d20*/  SHF.R.U32.HI R0, RZ, R6, R5 ;  /* 0x00000006ff007219 */ /* 0x000fca0000011605 */
[----:B------:R-:W1:Y:S01]  /*0d30*/  LDC R14, c[0x0][0x648] ;  /* 0x00019200ff0e7b82 */ /* 0x000e620000000800 */
[-CC-:B--2---:R-:W-:Y:S02]  /*0d40*/  SHF.R.U64 R27, R13, R11.reuse, R0.reuse ;  /* 0x0000000b0d1b7219 */ /* 0x184fe40000001200 */
[----:B------:R-:W-:-:S05]  /*0d50*/  SHF.R.U32.HI R5, RZ, R11, R0 ;  /* 0x0000000bff057219 */ /* 0x000fca0000011600 */
[----:B------:R-:W2:Y:S01]  /*0d60*/  LDC R20, c[0x0][0x638] ;  /* 0x00018e00ff147b82 */ /* 0x000ea20000000800 */
[-CC-:B---3--:R-:W-:Y:S02]  /*0d70*/  SHF.R.U64 R28, R27, R12.reuse, R5.reuse ;  /* 0x0000000c1b1c7219 */ /* 0x188fe40000001205 */
[-C--:B------:R-:W-:Y:S02]  /*0d80*/  SHF.L.U32 R0, R9, R12.reuse, RZ ;  /* 0x0000000c09007219 */ /* 0x080fe400000006ff */
[----:B------:R-:W-:Y:S01]  /*0d90*/  SHF.R.U32.HI R5, RZ, R12, R5 ;  /* 0x0000000cff057219 */ /* 0x000fe20000011605 */
[----:B------:R-:W-:Y:S01]  /*0da0*/  IMAD.MOV.U32 R4, RZ, RZ, R28 ;  /* 0x000000ffff047224 */ /* 0x000fe200078e001c */
[----:B------:R-:W-:Y:S01]  /*0db0*/  LOP3.LUT R10, RZ, R0, RZ, 0x33, !PT ;  /* 0x00000000ff0a7212 */ /* 0x000fe200078e33ff */
[----:B------:R-:W3:Y:S01]  /*0dc0*/  LDC R26, c[0x0][0x610] ;  /* 0x00018400ff1a7b82 */ /* 0x000ee20000000800 */
[----:B------:R-:W-:Y:S05]  /*0dd0*/  @!P0 BRA `(.L_x_11) ;  /* 0x0000000000288947 */ /* 0x000fea0003800000 */
[----:B------:R-:W4:Y:S02]  /*0de0*/  LDC R9, c[0x0][0x64c] ;  /* 0x00019300ff097b82 */ /* 0x000f240000000800 */
[----:B----4-:R-:W-:-:S05]  /*0df0*/  IADD3 R9, P0, R28, R9, RZ ;  /* 0x000000091c097210 */ /* 0x010fca0007f1e0ff */
        /* <DEDUP_REMOVED lines=8> */
.L_x_11:
[----:B-1----:R-:W-:Y:S01]  /*0e80*/  SHF.R.U64 R4, R4, R14, R5 ;  /* 0x0000000e04047219 */ /* 0x002fe20000001205 */
[----:B0-----:R-:W-:Y:S01]  /*0e90*/  VIADD R6, R15, 0xffffffff ;  /* 0xffffffff0f067836 */ /* 0x001fe20000000000 */
[----:B------:R-:W-:Y:S02]  /*0ea0*/  SHF.L.U32 R0, R21, R12, RZ ;  /* 0x0000000c15007219 */ /* 0x000fe400000006ff */
[----:B------:R-:W-:Y:S01]  /*0eb0*/  LOP3.LUT R5, R27, R10, RZ, 0xc0, !PT ;  /* 0x0000000a1b057212 */ /* 0x000fe200078ec0ff */
[----:B------:R-:W-:Y:S01]  /*0ec0*/  IMAD.MOV R7, RZ, RZ, -R4 ;  /* 0x000000ffff077224 */ /* 0x000fe200078e0a04 */
[----:B------:R-:W-:Y:S02]  /*0ed0*/  SEL R3, R3, R30, !P1 ;  /* 0x0000001e03037207 */ /* 0x000fe40004800000 */
[----:B------:R-:W-:Y:S01]  /*0ee0*/  LOP3.LUT R6, R13, R6, RZ, 0xc0, !PT ;  /* 0x000000060d067212 */ /* 0x000fe200078ec0ff */
[----:B------:R-:W-:Y:S02]  /*0ef0*/  IMAD R4, R0, R4, R5 ;  /* 0x0000000400047224 */ /* 0x000fe400078e0205 */
[----:B--2---:R-:W-:-:S02]  /*0f00*/  IMAD R0, R7, R20, R28 ;  /* 0x0000001407007224 */ /* 0x004fc400078e021c */
[----:B---3--:R-:W-:Y:S02]  /*0f10*/  IMAD R3, R4, R26, R3 ;  /* 0x0000001a04037224 */ /* 0x008fe400078e0203 */
[----:B------:R-:W-:Y:S02]  /*0f20*/  IMAD R50, R0, R15, R6 ;  /* 0x0000000f00327224 */ /* 0x000fe400078e0206 */
[----:B------:R-:W-:-:S03]  /*0f30*/  IMAD.MOV.U32 R4, RZ, RZ, 0x1 ;  /* 0x00000001ff047424 */ /* 0x000fc600078e00ff */
[----:B------:R-:W-:Y:S02]  /*0f40*/  SEL R52, R50, R3, !P1 ;  /* 0x0000000332347207 */ /* 0x000fe40004800000 */
[----:B------:R-:W-:Y:S02]  /*0f50*/  PRMT R0, R4, 0x7610, R0 ;  /* 0x0000761004007816 */ /* 0x000fe40000000000 */
[----:B------:R-:W-:-:S07]  /*0f60*/  SEL R50, R3, R50, !P1 ;  /* 0x0000003203327207 */ /* 0x000fce0004800000 */
.L_x_9:
[----:B------:R-:W-:-:S08]  /*0f70*/  NOP ;  /* 0x0000000000007918 */ /* 0x000fd00000000000 */
[----:B------:R-:W0:Y:S02]  /*0f80*/  USETMAXREG.TRY_ALLOC.CTAPOOL UP0, 0xe8 ;  /* 0x000000e8000079c8 */ /* 0x000e240008000600 */
[----:B0-----:R-:W-:-:S13]  /*0f90*/  PLOP3.LUT P0, PT, PT, PT, UP0, 0x80, 0x0 ;  /* 0x000000000000781c */ /* 0x001fda0003f0f008 */
[----:B------:R-:W-:Y:S05]  /*0fa0*/  @!P0 BRA `(.L_x_9) ;  /* 0xfffffffc00f08947 */ /* 0x000fea000383ffff */
[----:B------:R-:W-:Y:S01]  /*0fb0*/  ULDC.64 UR4, c[0x0][0x598] ;  /* 0x0001660000047ab9 */ /* 0x000fe20000000a00 */
[----:B------:R-:W-:Y:S01]  /*0fc0*/  ULDC.64 UR36, c[0x0][0x208] ;  /* 0x0000820000247ab9 */ /* 0x000fe20000000a00 */
[----:B------:R-:W-:-:S04]  /*0fd0*/  ISETP.NE.U32.AND P0, PT, RZ, UR4, PT ;  /* 0x00000004ff007c0c */ /* 0x000fc8000bf05070 */
[----:B------:R-:W-:-:S13]  /*0fe0*/  ISETP.NE.AND.EX P0, PT, RZ, UR5, PT, P0 ;  /* 0x00000005ff007c0c */ /* 0x000fda000bf05300 */
[----:B------:R-:W-:Y:S05]  /*0ff0*/  @!P0 BRA `(.L_x_12) ;  /* 0x00000000001c8947 */ /* 0x000fea0003800000 */
[----:B------:R-:W0:Y:S02]  /*1000*/  LDC.64 R4, c[0x0][0x598] ;  /* 0x00016600ff047b82 */ /* 0x000e240000000a00 */
[----:B0-----:R-:W2:Y:S02]  /*1010*/  LDG.E.64 R4, desc[UR36][R4.64] ;  /* 0x0000002404047981 */ /* 0x001ea4000c1e1b00 */
[----:B--2---:R-:W-:-:S04]  /*1020*/  ISETP.NE.U32.AND P0, PT, R4, RZ, PT ;  /* 0x000000ff0400720c */ /* 0x004fc80003f05070 */
[----:B------:R-:W-:-:S13]  /*1030*/  ISETP.NE.AND.EX P0, PT, R5, RZ, PT, P0 ;  /* 0x000000ff0500720c */ /* 0x000fda0003f05300 */
[----:B------:R-:W-:Y:S05]  /*1040*/  @!P0 BRA `(.L_x_12) ;  /* 0x0000000000088947 */ /* 0x000fea0003800000 */
[----:B------:R0:W5:Y:S01]  /*1050*/  LD.E R48, desc[UR36][R4.64] ;  /* 0x0000002404307980 */ /* 0x000162000c101900 */
[----:B------:R-:W-:Y:S05]  /*1060*/  BRA `(.L_x_13) ;  /* 0x0000000000247947 */ /* 0x000fea0003800000 */
.L_x_12:
[----:B------:R-:W-:Y:S02]  /*1070*/  ULDC.64 UR4, c[0x0][0x588] ;  /* 0x0001620000047ab9 */ /* 0x000fe40000000a00 */
[----:B------:R-:W-:-:S04]  /*1080*/  ISETP.NE.U32.AND P0, PT, RZ, UR4, PT ;  /* 0x00000004ff007c0c */ /* 0x000fc8000bf05070 */
[----:B------:R-:W-:-:S13]  /*1090*/  ISETP.NE.AND.EX P0, PT, RZ, UR5, PT, P0 ;  /* 0x00000005ff007c0c */ /* 0x000fda000bf05300 */
[----:B------:R-:W-:Y:S05]  /*10a0*/  @!P0 BRA `(.L_x_14) ;  /* 0x00000000000c8947 */ /* 0x000fea0003800000 */
[----:B------:R-:W0:Y:S02]  /*10b0*/  LDC.64 R48, c[0x0][0x588] ;  /* 0x00016200ff307b82 */ /* 0x000e240000000a00 */
[----:B0-----:R1:W5:Y:S01]  /*10c0*/  LDG.E R48, desc[UR36][R48.64] ;  /* 0x0000002430307981 */ /* 0x001362000c1e1900 */
[----:B------:R-:W-:Y:S05]  /*10d0*/  BRA `(.L_x_13) ;  /* 0x0000000000087947 */ /* 0x000fea0003800000 */
.L_x_14:
[----:B------:R-:W-:Y:S02]  /*10e0*/  ULDC UR4, c[0x0][0x580] ;  /* 0x0001600000047ab9 */ /* 0x000fe40000000800 */
[----:B------:R-:W-:-:S07]  /*10f0*/  IMAD.U32 R48, RZ, RZ, UR4 ;  /* 0x00000004ff307e24 */ /* 0x000fce000f8e00ff */
.L_x_13:
[----:B------:R-:W-:Y:S02]  /*1100*/  ULDC.64 UR4, c[0x0][0x5a0] ;  /* 0x0001680000047ab9 */ /* 0x000fe40000000a00 */
[----:B------:R-:W-:-:S04]  /*1110*/  ISETP.NE.U32.AND P0, PT, RZ, UR4, PT ;  /* 0x00000004ff007c0c */ /* 0x000fc8000bf05070 */
[----:B------:R-:W-:-:S13]  /*1120*/  ISETP.NE.AND.EX P0, PT, RZ, UR5, PT, P0 ;  /* 0x00000005ff007c0c */ /* 0x000fda000bf05300 */
[----:B------:R-:W-:Y:S05]  /*1130*/  @!P0 BRA `(.L_x_15) ;  /* 0x00000000001c8947 */ /* 0x000fea0003800000 */
[----:B0-----:R-:W0:Y:S02]  /*1140*/  LDC.64 R4, c[0x0][0x5a0] ;  /* 0x00016800ff047b82 */ /* 0x001e240000000a00 */
[----:B0-----:R-:W2:Y:S02]  /*1150*/  LDG.E.64 R4, desc[UR36][R4.64] ;  /* 0x0000002404047981 */ /* 0x001ea4000c1e1b00 */
[----:B--2---:R-:W-:-:S04]  /*1160*/  ISETP.NE.U32.AND P0, PT, R4, RZ, PT ;  /* 0x000000ff0400720c */ /* 0x004fc80003f05070 */
[----:B------:R-:W-:-:S13]  /*1170*/  ISETP.NE.AND.EX P0, PT, R5, RZ, PT, P0 ;  /* 0x000000ff0500720c */ /* 0x000fda0003f05300 */
[----:B------:R-:W-:Y:S05]  /*1180*/  @!P0 BRA `(.L_x_15) ;  /* 0x0000000000088947 */ /* 0x000fea0003800000 */
[----:B-1----:R0:W5:Y:S01]  /*1190*/  LD.E R49, desc[UR36][R4.64] ;  /* 0x0000002404317980 */ /* 0x002162000c101900 */
[----:B------:R-:W-:Y:S05]  /*11a0*/  BRA `(.L_x_16) ;  /* 0x0000000000247947 */ /* 0x000fea0003800000 */
.L_x_15:
[----:B------:R-:W-:Y:S02]  /*11b0*/  ULDC.64 UR4, c[0x0][0x590] ;  /* 0x0001640000047ab9 */ /* 0x000fe40000000a00 */
[----:B------:R-:W-:-:S04]  /*11c0*/  ISETP.NE.U32.AND P0, PT, RZ, UR4, PT ;  /* 0x00000004ff007c0c */ /* 0x000fc8000bf05070 */
[----:B------:R-:W-:-:S13]  /*11d0*/  ISETP.NE.AND.EX P0, PT, RZ, UR5, PT, P0 ;  /* 0x00000005ff007c0c */ /* 0x000fda000bf05300 */
[----:B------:R-:W-:Y:S05]  /*11e0*/  @!P0 BRA `(.L_x_17) ;  /* 0x00000000000c8947 */ /* 0x000fea0003800000 */
[----:B0-----:R-:W1:Y:S02]  /*11f0*/  LDC.64 R4, c[0x0][0x590] ;  /* 0x00016400ff047b82 */ /* 0x001e640000000a00 */
[----:B-1----:R1:W5:Y:S01]  /*1200*/  LDG.E R49, desc[UR36][R4.64] ;  /* 0x0000002404317981 */ /* 0x002362000c1e1900 */
[----:B------:R-:W-:Y:S05]  /*1210*/  BRA `(.L_x_16) ;  /* 0x0000000000087947 */ /* 0x000fea0003800000 */
.L_x_17:
[----:B------:R-:W-:Y:S02]  /*1220*/  ULDC UR4, c[0x0][0x584] ;  /* 0x0001610000047ab9 */ /* 0x000fe40000000800 */
[----:B-1----:R-:W-:-:S07]  /*1230*/  IMAD.U32 R49, RZ, RZ, UR4 ;  /* 0x00000004ff317e24 */ /* 0x002fce000f8e00ff */
.L_x_16:
[----:B------:R-:W-:-:S13]  /*1240*/  LOP3.LUT P0, RZ, R0, 0xff, RZ, 0xc0, !PT ;  /* 0x000000ff00ff7812 */ /* 0x000fda000780c0ff */
[----:B------:R-:W-:Y:S05]  /*1250*/  @!P0 EXIT ;  /* 0x000000000000894d */ /* 0x000fea0003800000 */
[----:B------:R-:W-:Y:S01]  /*1260*/  ULDC UR4, c[0x0][0x28c] ;  /* 0x0000a30000047ab9 */ /* 0x000fe20000000800 */
[----:B------:R-:W-:Y:S01]  /*1270*/  LOP3.LUT R56, R19, 0x1, RZ, 0xfc, !PT ;  /* 0x0000000113387812 */ /* 0x000fe200078efcff */
[----:B------:R-:W-:Y:S01]  /*1280*/  UIADD3 UR4, UR4, 0x3f, URZ ;  /* 0x0000003f04047890 */ /* 0x000fe2000fffe03f */
[----:B------:R-:W-:Y:S01]  /*1290*/  UMOV UR38, URZ ;  /* 0x0000003f00267c82 */ /* 0x000fe20008000000 */
[----:B------:R-:W-:Y:S02]  /*12a0*/  UMOV UR39, URZ ;  /* 0x0000003f00277c82 */ /* 0x000fe40008000000 */
[----:B------:R-:W-:-:S04]  /*12b0*/  USHF.R.S32.HI UR5, URZ, 0x1f, UR4 ;  /* 0x0000001f3f057899 */ /* 0x000fc80008011404 */
[----:B------:R-:W-:-:S04]  /*12c0*/  ULEA.HI UR5, UR5, UR4, URZ, 0x6 ;  /* 0x0000000405057291 */ /* 0x000fc8000f8f303f */
[----:B------:R-:W-:-:S12]  /*12d0*/  USHF.R.S32.HI UR40, URZ, 0x6, UR5 ;  /* 0x000000063f287899 */ /* 0x000fd80008011405 */
.L_x_85:
[----:B------:R-:W-:Y:S01]  /*12e0*/  LOP3.LUT R0, R18, 0x80, RZ, 0xc0, !PT ;  /* 0x0000008012007812 */ /* 0x000fe200078ec0ff */
[----:B--2---:R-:W2:Y:S01]  /*12f0*/  S2UR UR7, SR_CgaCtaId ;  /* 0x00000000000779c3 */ /* 0x004ea20000008800 */
[----:B------:R-:W-:Y:S02]  /*1300*/  UMOV UR6, 0x400 ;  /* 0x0000040000067882 */ /* 0x000fe40000000000 */
[----:B------:R-:W-:-:S06]  /*1310*/  SHF.R.U32.HI R0, RZ, 0x7, R0 ;  /* 0x00000007ff007819 */ /* 0x000fcc0000011600 */
[----:B---3--:R-:W3:Y:S01]  /*1320*/  SHFL.IDX PT, R0, R0, RZ, 0x1f ;  /* 0x00001fff00007589 */ /* 0x008ee200000e0000 */
[----:B--2---:R-:W-:Y:S01]  /*1330*/  ULEA UR6, UR7, UR6, 0x18 ;  /* 0x0000000607067291 */ /* 0x004fe2000f8ec03f */
[----:B---3--:R-:W-:-:S13]  /*1340*/  R2UR UR4, R0 ;  /* 0x00000000000472ca */ /* 0x008fda00000e0000 */
[----:B------:R-:W-:-:S04]  /*1350*/  ULEA.HI UR5, UR4, UR4, URZ, 0x1 ;  /* 0x0000000404057291 */ /* 0x000fc8000f8f083f */
[----:B------:R-:W-:-:S04]  /*1360*/  ULOP3.LUT UR5, UR5, 0x7fffe, URZ, 0xc0, !UPT ;  /* 0x0007fffe05057892 */ /* 0x000fc8000f8ec03f */
[----:B------:R-:W-:-:S03]  /*1370*/  UIADD3 UR5, UR4, -UR5, URZ ;  /* 0x8000000504057290 */ /* 0x000fc6000fffe03f */
[----:B------:R-:W-:Y:S01]  /*1380*/  ULDC UR4, c[0x0][0x28c] ;  /* 0x0000a30000047ab9 */ /* 0x000fe20000000800 */
[----:B------:R-:W-:Y:S01]  /*1390*/  ULEA UR5, UR5, UR6, 0xd ;  /* 0x0000000605057291 */ /* 0x000fe2000f8e683f */
[----:B------:R-:W-:-:S03]  /*13a0*/  ISETP.LT.AND P0, PT, RZ, UR4, PT ;  /* 0x00000004ff007c0c */ /* 0x000fc6000bf01270 */
[----:B------:R-:W-:-:S04]  /*13b0*/  UIADD3 UR5, UR5, 0x180, URZ ;  /* 0x0000018005057890 */ /* 0x000fc8000fffe03f */
[----:B------:R-:W-:-:S04]  /*13c0*/  USHF.R.U32.HI UR5, URZ, 0x4, UR5 ;  /* 0x000000043f057899 */ /* 0x000fc80008011605 */
[----:B------:R-:W-:Y:S02]  /*13d0*/  ULOP3.LUT UR41, UR5, 0x3fff, URZ, 0xc0, !UPT ;  /* 0x00003fff05297892 */ /* 0x000fe4000f8ec03f */
[----:B0---45:R-:W-:Y:S10]  /*13e0*/  @P0 BRA `(.L_x_18) ;  /* 0x0000000000400947 */ /* 0x031ff40003800000 */
[----:B------:R-:W-:Y:S01]  /*13f0*/  MOV R0, 0x0 ;  /* 0x0000000000007802 */ /* 0x000fe20000000f00 */
[----:B------:R-:W-:Y:S01]  /*1400*/  ULDC.64 UR4, c[0x4][0x68] ;  /* 0x01001a0000047ab9 */ /* 0x000fe20000000a00 */
[----:B------:R-:W-:Y:S01]  /*1410*/  ULDC.64 UR6, c[0x4][0x8] ;  /* 0x0100020000067ab9 */ /* 0x000fe20000000a00 */
[----:B01----:R-:W-:Y:S01]  /*1420*/  IMAD.U32 R4, RZ, RZ, UR4 ;  /* 0x00000004ff047e24 */ /* 0x003fe2000f8e00ff */
[----:B------:R0:W1:Y:S01]  /*1430*/  LDC.64 R14, c[0x4][R0] ;  /* 0x01000000000e7b82 */ /* 0x0000620000000a00 */
[----:B------:R-:W-:Y:S01]  /*1440*/  IMAD.U32 R5, RZ, RZ, UR5 ;  /* 0x00000005ff057e24 */ /* 0x000fe2000f8e00ff */
[----:B------:R-:W-:Y:S01]  /*1450*/  ULDC.64 UR4, c[0x4][0x70] ;  /* 0x01001c0000047ab9 */ /* 0x000fe20000000a00 */
[----:B------:R-:W-:Y:S02]  /*1460*/  IMAD.U32 R10, RZ, RZ, UR6 ;  /* 0x00000006ff0a7e24 */ /* 0x000fe4000f8e00ff */
[----:B------:R-:W-:Y:S02]  /*1470*/  IMAD.U32 R6, RZ, RZ, UR4 ;  /* 0x00000004ff067e24 */ /* 0x000fe4000f8e00ff */
[----:B------:R-:W-:-:S02]  /*1480*/  IMAD.U32 R7, RZ, RZ, UR5 ;  /* 0x00000005ff077e24 */ /* 0x000fc4000f8e00ff */
[----:B------:R-:W-:Y:S02]  /*1490*/  IMAD.U32 R11, RZ, RZ, UR7 ;  /* 0x00000007ff0b7e24 */ /* 0x000fe4000f8e00ff */
[----:B------:R-:W-:Y:S02]  /*14a0*/  IMAD.MOV.U32 R8, RZ, RZ, 0x1e1 ;  /* 0x000001e1ff087424 */ /* 0x000fe400078e00ff */
[----:B------:R-:W-:Y:S02]  /*14b0*/  IMAD.MOV.U32 R12, RZ, RZ, 0x1 ;  /* 0x00000001ff0c7424 */ /* 0x000fe400078e00ff */
[----:B0-----:R-:W-:-:S07]  /*14c0*/  IMAD.MOV.U32 R13, RZ, RZ, RZ ;  /* 0x000000ffff0d7224 */ /* 0x001fce00078e00ff */
[----:B------:R-:W-:-:S07]  /*14d0*/  LEPC R20, `(.L_x_18) ;  /* 0x000000001014794e */ /* 0x000fce0000000000 */
[----:B-1---5:R-:W-:Y:S05]  /*14e0*/  CALL.ABS.NOINC R14 ;  /* 0x000000000e007343 */ /* 0x022fea0003c00000 */
.L_x_18:
[----:B------:R-:W-:-:S13]  /*14f0*/  ISETP.NE.AND P0, PT, R56, 0x3, PT ;  /* 0x000000033800780c */ /* 0x000fda0003f05270 */
[----:B------:R-:W-:Y:S05]  /*1500*/  @!P0 BRA `(.L_x_19) ;  /* 0x0000000000048947 */ /* 0x000fea0003800000 */
[----:B------:R-:W-:Y:S01]  /*1510*/  BPT.TRAP 0x1 ;  /* 0x000000040000795c */ /* 0x000fe20000300000 */
.L_x_19:
[----:B------:R-:W2:Y:S01]  /*1520*/  S2UR UR5, SR_CgaCtaId ;  /* 0x00000000000579c3 */ /* 0x000ea20000008800 */
[----:B------:R-:W-:Y:S01]  /*1530*/  UMOV UR4, 0x400 ;  /* 0x0000040000047882 */ /* 0x000fe20000000000 */
[----:B------:R-:W-:Y:S02]  /*1540*/  IMAD.U32 R0, RZ, RZ, UR38 ;  /* 0x00000026ff007e24 */ /* 0x000fe4000f8e00ff */
[----:B------:R-:W-:-:S03]  /*1550*/  IMAD.U32 R3, RZ, RZ, UR39 ;  /* 0x00000027ff037e24 */ /* 0x000fc6000f8e00ff */
[----:B------:R-:W-:Y:S01]  /*1560*/  SHF.L.U32 R0, R0, 0x1f, RZ ;  /* 0x0000001f00007819 */ /* 0x000fe200000006ff */
[----:B--2---:R-:W-:-:S06]  /*1570*/  ULEA UR4, UR5, UR4, 0x18 ;  /* 0x0000000405047291 */ /* 0x004fcc000f8ec03f */
[----:B------:R-:W-:-:S04]  /*1580*/  IMAD.U32 R6, RZ, RZ, UR4 ;  /* 0x00000004ff067e24 */ /* 0x000fc8000f8e00ff */
[----:B------:R-:W-:-:S04]  /*1590*/  IMAD R3, R3, 0x8, R6 ;  /* 0x0000000803037824 */ /* 0x000fc800078e0206 */
[----:B------:R2:W3:Y:S01]  /*15a0*/  SYNCS.PHASECHK.TRANS64.TRYWAIT P1, [R3+URZ], R0 ;  /* 0x00000000030075a7 */ /* 0x0004e2000802017f */
[----:B------:R-:W-:Y:S05]  /*15b0*/  @!P0 BRA `(.L_x_20) ;  /* 0x0000000000048947 */ /* 0x000fea0003800000 */
[----:B------:R-:W-:Y:S01]  /*15c0*/  BPT.TRAP 0x1 ;  /* 0x000000040000795c */ /* 0x000fe20000300000 */
.L_x_20:
[----:B---3--:R-:W-:Y:S05]  /*15d0*/  @P1 BRA `(.L_x_21) ;  /* 0x0000000000081947 */ /* 0x008fea0003800000 */
[----:B------:R-:W3:Y:S02]  /*15e0*/  SYNCS.PHASECHK.TRANS64.TRYWAIT P1, [R3+URZ], R0 ;  /* 0x00000000030075a7 */ /* 0x000ee4000802017f */
[----:B---3--:R-:W-:Y:S05]  /*15f0*/  @!P1 BRA `(.L_x_22) ;  /* 0x0000004800c49947 */ /* 0x008fea0003800000 */
.L_x_21:
[----:B------:R-:W-:-:S04]  /*1600*/  UISETP.LT.AND UP0, UPT, UR40, 0x1, UPT ;  /* 0x000000012800788c */ /* 0x000fc8000bf01270 */
[----:B------:R-:W-:-:S06]  /*1610*/  USEL UR4, UR40, 0x1, UP0 ;  /* 0x0000000128047887 */ /* 0x000fcc0008000000 */
[----:B--23--:R-:W-:Y:S01]  /*1620*/  IMAD.U32 R0, RZ, RZ, UR4 ;  /* 0x00000004ff007e24 */ /* 0x00cfe2000f8e00ff */
[----:B------:R-:W-:Y:S05]  /*1630*/  WARPSYNC.ALL ;  /* 0x0000000000007948 */ /* 0x000fea0003800000 */
[----:B------:R-:W-:-:S04]  /*1640*/  IADD3 R0, -R0, UR40, RZ ;  /* 0x0000002800007c10 */ /* 0x000fc8000fffe1ff */
[----:B------:R-:W-:Y:S02]  /*1650*/  ISETP.GE.AND P1, PT, R0, 0x1, PT ;  /* 0x000000010000780c */ /* 0x000fe40003f26270 */
[----:B------:R-:W-:Y:S01]  /*1660*/  R2UR UR4, R6 ;  /* 0x00000000060472ca */ /* 0x000fe200000e0000 */
[----:B------:R-:W-:Y:S01]  /*1670*/  WARPGROUP.ARRIVE ;  /* 0x00000000000079c5 */ /* 0x000fe20000000000 */
[----:B------:R-:W-:Y:S01]  /*1680*/  UMOV UR9, 0x40000040 ;  /* 0x4000004000097882 */ /* 0x000fe20000000000 */
[----:B------:R-:W-:-:S10]  /*1690*/  UMOV UR11, 0x40000040 ;  /* 0x40000040000b7882 */ /* 0x000fd40000000000 */
[----:B------:R-:W-:-:S04]  /*16a0*/  UIADD3 UR4, UR4, 0x28180, URZ ;  /* 0x0002818004047890 */ /* 0x000fc8000fffe03f */
[----:B------:R-:W-:-:S04]  /*16b0*/  USHF.R.U32.HI UR4, URZ, 0x4, UR4 ;  /* 0x000000043f047899 */ /* 0x000fc80008011604 */
[----:B------:R-:W-:Y:S02]  /*16c0*/  ULOP3.LUT UR5, UR4, 0x3fff, URZ, 0xc0, !UPT ;  /* 0x00003fff04057892 */ /* 0x000fe4000f8ec03f */
[----:B------:R-:W-:Y:S02]  /*16d0*/  ULOP3.LUT UR4, UR41, 0x10000, URZ, 0xfc, !UPT ;  /* 0x0001000029047892 */ /* 0x000fe4000f8efc3f */
[----:B------:R-:W-:Y:S02]  /*16e0*/  ULOP3.LUT UR5, UR5, 0x10000, URZ, 0xfc, !UPT ;  /* 0x0001000005057892 */ /* 0x000fe4000f8efc3f */
[----:B------:R-:W-:Y:S02]  /*16f0*/  ULEA UR7, UR39, UR4, 0xa ;  /* 0x0000000427077291 */ /* 0x000fe4000f8e503f */
[----:B------:R-:W-:-:S04]  /*1700*/  UIMAD UR6, UR39, 0x180, UR5 ;  /* 0x00000180270678a4 */ /* 0x000fc8000f8e0205 */
[----:B------:R-:W-:Y:S01]  /*1710*/  UIADD3 UR12, UR6, 0x80, URZ ;  /* 0x00000080060c7890 */ /* 0x000fe2000fffe03f */
[----:B------:R-:W-:Y:S02]  /*1720*/  UMOV UR8, UR7 ;  /* 0x0000000700087c82 */ /* 0x000fe40008000000 */
[----:B------:R-:W-:Y:S01]  /*1730*/  UMOV UR10, UR6 ;  /* 0x00000006000a7c82 */ /* 0x000fe20008000000 */
[----:B------:R-:W-:Y:S01]  /*1740*/  UIADD3 UR13, UR6, 0x100, URZ ;  /* 0x00000100060d7890 */ /* 0x000fe2000fffe03f */
[----:B------:R-:W-:Y:S01]  /*1750*/  HGMMA.64x16x16.F32 R40, gdesc[UR8], RZ, !UPT, gsb0 ;  /* 0x00200000082879f0 */ /* 0x000fe2000c0008ff */
[----:B------:R-:W-:Y:S01]  /*1760*/  UMOV UR11, 0x40000040 ;  /* 0x40000040000b7882 */ /* 0x000fe20000000000 */
[----:B------:R-:W-:Y:S01]  /*1770*/  UMOV UR10, UR12 ;  /* 0x0000000c000a7c82 */ /* 0x000fe20008000000 */
[----:B------:R-:W-:Y:S01]  /*1780*/  UIADD3 UR12, UR6, 0x82, URZ ;  /* 0x00000082060c7890 */ /* 0x000fe2000fffe03f */
[----:B------:R-:W-:Y:S02]  /*1790*/  WARPGROUP.DEPBAR.LE gsb0, 0x0 ;  /* 0x00008000000079c5 */ /* 0x000fe40000010000 */
[----:B------:R-:W-:-:S06]  /*17a0*/  WARPGROUP.ARRIVE ;  /* 0x00000000000079c5 */ /* 0x000fcc0000000000 */
[----:B------:R-:W-:Y:S01]  /*17b0*/  HGMMA.64x16x16.F32 R32, gdesc[UR8], RZ, !UPT, gsb0 ;  /* 0x00200000082079f0 */ /* 0x000fe2000c0008ff */
[----:B------:R-:W-:Y:S01]  /*17c0*/  UMOV UR10, UR13 ;  /* 0x0000000d000a7c82 */ /* 0x000fe20008000000 */
[----:B------:R-:W-:Y:S01]  /*17d0*/  UMOV UR11, 0x40000040 ;  /* 0x40000040000b7882 */ /* 0x000fe20000000000 */
[----:B------:R-:W-:Y:S01]  /*17e0*/  UIADD3 UR13, UR6, 0x102, URZ ;  /* 0x00000102060d7890 */ /* 0x000fe2000fffe03f */
[----:B------:R-:W-:Y:S02]  /*17f0*/  WARPGROUP.DEPBAR.LE gsb0, 0x0 ;  /* 0x00008000000079c5 */ /* 0x000fe40000010000 */
[----:B------:R-:W-:-:S06]  /*1800*/  WARPGROUP.ARRIVE ;  /* 0x00000000000079c5 */ /* 0x000fcc0000000000 */
[----:B------:R-:W-:Y:S01]  /*1810*/  HGMMA.64x16x16.F32 R24, gdesc[UR8], RZ, !UPT, gsb0 ;  /* 0x00200000081879f0 */ /* 0x000fe2000c0008ff */
[----:B------:R-:W-:Y:S02]  /*1820*/  UIADD3 UR8, UR7, 0x2, URZ ;  /* 0x0000000207087890 */ /* 0x000fe4000fffe03f */
[----:B------:R-:W-:Y:S01]  /*1830*/  UIADD3 UR10, UR6, 0x2, URZ ;  /* 0x00000002060a7890 */ /* 0x000fe2000fffe03f */
[----:B------:R-:W-:Y:S01]  /*1840*/  UMOV UR9, 0x40000040 ;  /* 0x4000004000097882 */ /* 0x000fe20000000000 */
[----:B------:R-:W-:Y:S01]  /*1850*/  UMOV UR11, 0x40000040 ;  /* 0x40000040000b7882 */ /* 0x000fe20000000000 */
[----:B------:R-:W-:Y:S02]  /*1860*/  WARPGROUP.DEPBAR.LE gsb0, 0x0 ;  /* 0x00008000000079c5 */ /* 0x000fe40000010000 */
[----:B------:R-:W-:-:S06]  /*1870*/  WARPGROUP.ARRIVE ;  /* 0x00000000000079c5 */ /* 0x000fcc0000000000 */
[----:B------:R-:W-:Y:S01]  /*1880*/  HGMMA.64x16x16.F32 R40, gdesc[UR8], R40, gsb0 ;  /* 0x00200000082879f0 */ /* 0x000fe20008000828 */
[----:B------:R-:W-:Y:S01]  /*1890*/  UMOV UR10, UR12 ;  /* 0x0000000c000a7c82 */ /* 0x000fe20008000000 */
[----:B------:R-:W-:Y:S01]  /*18a0*/  UMOV UR11, 0x40000040 ;  /* 0x40000040000b7882 */ /* 0x000fe20000000000 */
[----:B------:R-:W-:Y:S01]  /*18b0*/  UIADD3 UR12, UR6, 0x84, URZ ;  /* 0x00000084060c7890 */ /* 0x000fe2000fffe03f */
        /* <DEDUP_REMOVED lines=26> */
[----:B------:R-:W-:Y:S02]  /*1a60*/  UIADD3 UR8, UR7, 0x6, URZ ;  /* 0x0000000607087890 */ /* 0x000fe4000fffe03f */
[----:B------:R-:W-:Y:S01]  /*1a70*/  UIADD3 UR10, UR6, 0x6, URZ ;  /* 0x00000006060a7890 */ /* 0x000fe2000fffe03f */
[----:B------:R-:W-:Y:S01]  /*1a80*/  UMOV UR9, 0x40000040 ;  /* 0x4000004000097882 */ /* 0x000fe20000000000 */
[----:B------:R-:W-:Y:S01]  /*1a90*/  UMOV UR11, 0x40000040 ;  /* 0x40000040000b7882 */ /* 0x000fe20000000000 */
[----:B------:R-:W-:Y:S02]  /*1aa0*/  UIADD3 UR7, UR6, 0x86, URZ ;  /* 0x0000008606077890 */ /* 0x000fe4000fffe03f */
[----:B------:R-:W-:Y:S01]  /*1ab0*/  UIADD3 UR6, UR6, 0x106, URZ ;  /* 0x0000010606067890 */ /* 0x000fe2000fffe03f */
        /* <DEDUP_REMOVED lines=12> */
[----:B------:R-:W-:Y:S03]  /*1b80*/  HGMMA.64x16x16.F32 R24, gdesc[UR8], R24, gsb0 ;  /* 0x00200000081879f0 */ /* 0x000fe60008000818 */
[----:B------:R-:W-:Y:S02]  /*1b90*/  WARPGROUP.DEPBAR.LE gsb0, 0x0 ;  /* 0x00008000000079c5 */ /* 0x000fe40000010000 */
[----:B------:R-:W-:Y:S05]  /*1ba0*/  @!P1 BRA `(.L_x_23) ;  /* 0x0000000400e89947 */ /* 0x000fea0003800000 */
[----:B------:R-:W-:Y:S02]  /*1bb0*/  UIADD3 UR6, UR39, 0x1, URZ ;  /* 0x0000000127067890 */ /* 0x000fe4000fffe03f */
[----:B------:R-:W-:Y:S02]  /*1bc0*/  IMAD.U32 R3, RZ, RZ, UR39 ;  /* 0x00000027ff037e24 */ /* 0x000fe4000f8e00ff */
[----:B------:R-:W-:-:S04]  /*1bd0*/  UISETP.NE.AND UP0, UPT, UR6, 0xa, UPT ;  /* 0x0000000a0600788c */ /* 0x000fc8000bf05270 */
[----:B------:R-:W-:Y:S02]  /*1be0*/  USEL UR7, URZ, 0x1, UP0 ;  /* 0x000000013f077887 */ /* 0x000fe40008000000 */
[----:B------:R-:W-:Y:S02]  /*1bf0*/  USEL UR6, UR6, URZ, UP0 ;  /* 0x0000003f06067287 */ /* 0x000fe40008000000 */
[----:B------:R-:W-:-:S06]  /*1c00*/  ULOP3.LUT UR7, UR38, UR7, URZ, 0x3c, !UPT ;  /* 0x0000000726077292 */ /* 0x000fcc000f8e3c3f */
[----:B------:R-:W-:-:S07]  /*1c10*/  IMAD.U32 R7, RZ, RZ, UR7 ;  /* 0x00000007ff077e24 */ /* 0x000fce000f8e00ff */
.L_x_30:
[----:B------:R-:W-:Y:S05]  /*1c20*/  @!P0 BRA `(.L_x_24) ;  /* 0x0000000000048947 */ /* 0x000fea0003800000 */
[----:B------:R-:W-:Y:S01]  /*1c30*/  BPT.TRAP 0x1 ;  /* 0x000000040000795c */ /* 0x000fe20000300000 */
.L_x_24:
[----:B------:R-:W2:Y:S01]  /*1c40*/  S2UR UR8, SR_CgaCtaId ;  /* 0x00000000000879c3 */ /* 0x000ea20000008800 */
[----:B------:R-:W-:Y:S01]  /*1c50*/  UMOV UR7, 0x400 ;  /* 0x0000040000077882 */ /* 0x000fe20000000000 */
[----:B01----:R-:W-:Y:S01]  /*1c60*/  IMAD.U32 R5, RZ, RZ, UR6 ;  /* 0x00000006ff057e24 */ /* 0x003fe2000f8e00ff */
[----:B------:R-:W-:Y:S01]  /*1c70*/  SHF.L.U32 R4, R7, 0x1f, RZ ;  /* 0x0000001f07047819 */ /* 0x000fe200000006ff */
[----:B--2---:R-:W-:-:S06]  /*1c80*/  ULEA UR7, UR8, UR7, 0x18 ;  /* 0x0000000708077291 */ /* 0x004fcc000f8ec03f */
[----:B------:R-:W-:-:S04]  /*1c90*/  IMAD.U32 R6, RZ, RZ, UR7 ;  /* 0x00000007ff067e24 */ /* 0x000fc8000f8e00ff */
[----:B------:R-:W-:-:S04]  /*1ca0*/  IMAD R5, R5, 0x8, R6 ;  /* 0x0000000805057824 */ /* 0x000fc800078e0206 */
[----:B------:R0:W1:Y:S01]  /*1cb0*/  SYNCS.PHASECHK.TRANS64.TRYWAIT P1, [R5+URZ], R4 ;  /* 0x00000004050075a7 */ /* 0x000062000802017f */
[----:B------:R-:W-:Y:S05]  /*1cc0*/  @!P0 BRA `(.L_x_25) ;  /* 0x0000000000048947 */ /* 0x000fea0003800000 */
[----:B------:R-:W-:Y:S01]  /*1cd0*/  BPT.TRAP 0x1 ;  /* 0x000000040000795c */ /* 0x000fe20000300000 */
.L_x_25:
[----:B-1----:R-:W-:Y:S05]  /*1ce0*/  @P1 BRA `(.L_x_26) ;  /* 0x0000000000081947 */ /* 0x002fea0003800000 */
[----:B------:R-:W1:Y:S02]  /*1cf0*/  SYNCS.PHASECHK.TRANS64.TRYWAIT P1, [R5+URZ], R4 ;  /* 0x00000004050075a7 */ /* 0x000e64000802017f */
[----:B-1----:R-:W-:Y:S05]  /*1d00*/  @!P1 BRA `(.L_x_27) ;  /* 0x0000004400149947 */ /* 0x002fea0003800000 */
.L_x_26:
[----:B------:R-:W-:Y:S01]  /*1d10*/  ULEA UR7, UR6, UR4, 0xa ;  /* 0x0000000406077291 */ /* 0x000fe2000f8e503f */
[----:B------:R-:W-:Y:S01]  /*1d20*/  WARPGROUP.ARRIVE ;  /* 0x00000000000079c5 */ /* 0x000fe20000000000 */
[----:B------:R-:W-:Y:S01]  /*1d30*/  UIMAD UR8, UR6, 0x180, UR5 ;  /* 0x00000180060878a4 */ /* 0x000fe2000f8e0205 */
[----:B------:R-:W-:Y:S01]  /*1d40*/  UMOV UR13, 0x40000040 ;  /* 0x40000040000d7882 */ /* 0x000fe20000000000 */
[----:B------:R-:W-:Y:S02]  /*1d50*/  UMOV UR15, 0x40000040 ;  /* 0x40000040000f7882 */ /* 0x000fe40000000000 */
[----:B------:R-:W-:Y:S01]  /*1d60*/  UIADD3 UR9, UR8, 0x80, URZ ;  /* 0x0000008008097890 */ /* 0x000fe2000fffe03f */
[----:B------:R-:W-:Y:S02]  /*1d70*/  UMOV UR12, UR7 ;  /* 0x00000007000c7c82 */ /* 0x000fe40008000000 */
[----:B------:R-:W-:Y:S01]  /*1d80*/  UMOV UR14, UR8 ;  /* 0x00000008000e7c82 */ /* 0x000fe20008000000 */
[----:B------:R-:W-:Y:S01]  /*1d90*/  UIADD3 UR10, UR8, 0x100, URZ ;  /* 0x00000100080a7890 */ /* 0x000fe2000fffe03f */
[----:B------:R-:W-:Y:S01]  /*1da0*/  HGMMA.64x16x16.F32 R40, gdesc[UR12], R40, gsb0 ;  /* 0x002000000c2879f0 */ /* 0x000fe20008000828 */
[----:B------:R-:W-:Y:S01]  /*1db0*/  UMOV UR15, 0x40000040 ;  /* 0x40000040000f7882 */ /* 0x000fe20000000000 */
[----:B------:R-:W-:Y:S01]  /*1dc0*/  UMOV UR14, UR9 ;  /* 0x00000009000e7c82 */ /* 0x000fe20008000000 */
[----:B------:R-:W-:Y:S01]  /*1dd0*/  UIADD3 UR9, UR8, 0x82, URZ ;  /* 0x0000008208097890 */ /* 0x000fe2000fffe03f */
[----:B------:R-:W-:Y:S01]  /*1de0*/  UMOV UR11, 0x40000040 ;  /* 0x40000040000b7882 */ /* 0x000fe20000000000 */
[----:B------:R-:W-:-:S02]  /*1df0*/  WARPGROUP.DEPBAR.LE gsb0, 0x0 ;  /* 0x00008000000079c5 */ /* 0x000fc40000010000 */
        /* <DEDUP_REMOVED lines=31> */
[----:B------:R-:W-:Y:S01]  /*1ff0*/  UIADD3 UR7, UR7, 0x6, URZ ;  /* 0x0000000607077890 */ /* 0x000fe2000fffe03f */
[----:B------:R-:W-:Y:S02]  /*2000*/  WARPGROUP.DEPBAR.LE gsb0, 0x0 ;  /* 0x00008000000079c5 */ /* 0x000fe40000010000 */
[----:B------:R-:W-:-:S06]  /*2010*/  WARPGROUP.ARRIVE ;  /* 0x00000000000079c5 */ /* 0x000fcc0000000000 */
[----:B------:R-:W-:Y:S01]  /*2020*/  HGMMA.64x16x16.F32 R40, gdesc[UR12], R40, gsb0 ;  /* 0x002000000c2879f0 */ /* 0x000fe20008000828 */
[----:B------:R-:W-:Y:S01]  /*2030*/  UMOV UR14, UR9 ;  /* 0x00000009000e7c82 */ /* 0x000fe20008000000 */
        /* <DEDUP_REMOVED lines=12> */
[----:B------:R-:W-:-:S03]  /*2100*/  UIADD3 UR13, UR8, 0x106, URZ ;  /* 0x00000106080d7890 */ /* 0x000fc6000fffe03f */
[----:B------:R-:W-:Y:S01]  /*2110*/  UMOV UR8, UR7 ;  /* 0x0000000700087c82 */ /* 0x000fe20008000000 */
        /* <DEDUP_REMOVED lines=15> */
[----:B------:R-:W-:Y:S01]  /*2210*/  BPT.TRAP 0x1 ;  /* 0x000000040000795c */ /* 0x000fe20000300000 */
.L_x_28:
[----:B------:R-:W-:-:S13]  /*2220*/  ISETP.NE.AND P1, PT, R23, RZ, PT ;  /* 0x000000ff1700720c */ /* 0x000fda0003f25270 */
[----:B01----:R-:W-:-:S04]  /*2230*/  @P1 IMAD R4, R3, 0x8, R6 ;  /* 0x0000000803041824 */ /* 0x003fc800078e0206 */
[----:B------:R-:W-:-:S05]  /*2240*/  @P1 VIADD R5, R4, 0x50 ;  /* 0x0000005004051836 */ /* 0x000fca0000000000 */
[----:B------:R-:W-:-:S04]  /*2250*/  @P1 PRMT R5, R22, 0x654, R5 ;  /* 0x0000065416051816 */ /* 0x000fc80000000005 */
[----:B------:R0:W-:Y:S01]  /*2260*/  @P1 SYNCS.ARRIVE.TRANS64.RED.A1T0 RZ, [R5+URZ], RZ ;  /* 0x000000ff05ff19a7 */ /* 0x0001e2000810043f */
[----:B------:R-:W-:-:S13]  /*2270*/  ISETP.GT.U32.AND P1, PT, R19, 0x1, PT ;  /* 0x000000011300780c */ /* 0x000fda0003f24070 */
[----:B0-----:R-:W-:Y:S05]  /*2280*/  @P1 BRA `(.L_x_29) ;  /* 0x0000000000041947 */ /* 0x001fea0003800000 */
[----:B------:R-:W-:Y:S01]  /*2290*/  BPT.TRAP 0x1 ;  /* 0x000000040000795c */ /* 0x000fe20000300000 */
.L_x_29:
[----:B------:R-:W-:Y:S01]  /*22a0*/  UIADD3 UR6, UR6, 0x1, URZ ;  /* 0x0000000106067890 */ /* 0x000fe2000fffe03f */
[C---:B------:R-:W-:Y:S01]  /*22b0*/  ISETP.GT.AND P2, PT, R0.reuse, 0x1, PT ;  /* 0x000000010000780c */ /* 0x040fe20003f44270 */
[----:B------:R-:W-:Y:S02]  /*22c0*/  VIADD R3, R3, 0x1 ;  /* 0x0000000103037836 */ /* 0x000fe40000000000 */
[----:B------:R-:W-:Y:S01]  /*22d0*/  UISETP.NE.AND UP0, UPT, UR6, 0xa, UPT ;  /* 0x0000000a0600788c */ /* 0x000fe2000bf05270 */
[----:B------:R-:W-:Y:S02]  /*22e0*/  VIADD R0, R0, 0xffffffff ;  /* 0xffffffff00007836 */ /* 0x000fe40000000000 */
[C---:B------:R-:W-:Y:S01]  /*22f0*/  ISETP.NE.AND P1, PT, R3.reuse, 0xa, PT ;  /* 0x0000000a0300780c */ /* 0x040fe20003f25270 */
[----:B------:R-:W-:Y:S02]  /*2300*/  USEL UR7, URZ, 0x1, UP0 ;  /* 0x000000013f077887 */ /* 0x000fe40008000000 */
[----:B------:R-:W-:Y:S01]  /*2310*/  USEL UR6, UR6, URZ, UP0 ;  /* 0x0000003f06067287 */ /* 0x000fe20008000000 */
[----:B------:R-:W-:-:S03]  /*2320*/  SEL R3, R3, RZ, P1 ;  /* 0x000000ff03037207 */ /* 0x000fc60000800000 */
[----:B------:R-:W-:Y:S01]  /*2330*/  LOP3.LUT R7, R7, UR7, RZ, 0x3c, !PT ;  /* 0x0000000707077c12 */ /* 0x000fe2000f8e3cff */
[----:B------:R-:W-:Y:S07]  /*2340*/  @P2 BRA `(.L_x_30) ;  /* 0xfffffff800342947 */ /* 0x000fee000383ffff */
.L_x_23:
[----:B------:R-:W2:Y:S02]  /*2350*/  LDC R0, c[0x0][0x28c] ;  /* 0x0000a300ff007b82 */ /* 0x000ea40000000800 */
[----:B--2---:R-:W-:-:S13]  /*2360*/  ISETP.GE.AND P1, PT, R0, 0x1, PT ;  /* 0x000000010000780c */ /* 0x004fda0003f26270 */
[----:B------:R-:W-:Y:S05]  /*2370*/  @!P1 BRA `(.L_x_31) ;  /* 0x0000000000509947 */ /* 0x000fea0003800000 */
[----:B------:R-:W-:Y:S05]  /*2380*/  @!P0 BRA `(.L_x_32) ;  /* 0x0000000000048947 */ /* 0x000fea0003800000 */
[----:B------:R-:W-:Y:S01]  /*2390*/  BPT.TRAP 0x1 ;  /* 0x000000040000795c */ /* 0x000fe20000300000 */
.L_x_32:
[----:B------:R-:W-:Y:S01]  /*23a0*/  ISETP.NE.AND P0, PT, R23, RZ, PT ;  /* 0x000000ff1700720c */ /* 0x000fe20003f05270 */
[----:B------:R-:W-:Y:S01]  /*23b0*/  BSSY B0, `(.L_x_33) ;  /* 0x000000e000007945 */ /* 0x000fe20003800000 */
[----:B------:R-:W-:-:S11]  /*23c0*/  ISETP.GT.U32.AND P1, PT, R19, 0x1, PT ;  /* 0x000000011300780c */ /* 0x000fd60003f24070 */
[----:B------:R-:W-:Y:S05]  /*23d0*/  @!P0 BRA `(.L_x_34) ;  /* 0x00000000002c8947 */ /* 0x000fea0003800000 */
[----:B------:R-:W-:-:S04]  /*23e0*/  UISETP.LT.AND UP0, UPT, UR40, 0x1, UPT ;  /* 0x000000012800788c */ /* 0x000fc8000bf01270 */
[----:B------:R-:W-:-:S04]  /*23f0*/  USEL UR6, UR40, 0x1, UP0 ;  /* 0x0000000128067887 */ /* 0x000fc80008000000 */
[----:B------:R-:W-:-:S04]  /*2400*/  UIADD3 UR6, UR39, UR40, -UR6 ;  /* 0x0000002827067290 */ /* 0x000fc8000fffe806 */
[----:B------:R-:W-:-:S04]  /*2410*/  UIMAD.WIDE.U32 UR4, UR6, -0x33333333, URZ ;  /* 0xcccccccd060478a5 */ /* 0x000fc8000f8e003f */
[----:B------:R-:W-:-:S04]  /*2420*/  USHF.R.U32.HI UR4, URZ, 0x3, UR5 ;  /* 0x000000033f047899 */ /* 0x000fc80008011605 */
[----:B------:R-:W-:-:S06]  /*2430*/  UIMAD UR6, UR4, -0xa, UR6 ;  /* 0xfffffff6040678a4 */ /* 0x000fcc000f8e0206 */
[----:B------:R-:W-:-:S04]  /*2440*/  IMAD.U32 R3, RZ, RZ, UR6 ;  /* 0x00000006ff037e24 */ /* 0x000fc8000f8e00ff */
[----:B------:R-:W-:-:S04]  /*2450*/  IMAD R0, R3, 0x8, R6 ;  /* 0x0000000803007824 */ /* 0x000fc800078e0206 */
[----:B------:R-:W-:-:S05]  /*2460*/  VIADD R3, R0, 0x50 ;  /* 0x0000005000037836 */ /* 0x000fca0000000000 */
[----:B------:R-:W-:-:S04]  /*2470*/  PRMT R3, R22, 0x654, R3 ;  /* 0x0000065416037816 */ /* 0x000fc80000000003 */
[----:B------:R2:W-:Y:S03]  /*2480*/  SYNCS.ARRIVE.TRANS64.RED.A1T0 RZ, [R3+URZ], RZ ;  /* 0x000000ff03ff79a7 */ /* 0x0005e6000810043f */
.L_x_34:
[----:B------:R-:W-:Y:S05]  /*2490*/  BSYNC B0 ;  /* 0x0000000000007941 */ /* 0x000fea0003800000 */
.L_x_33:
[----:B------:R-:W-:Y:S05]  /*24a0*/  @P1 BRA `(.L_x_31) ;  /* 0x0000000000041947 */ /* 0x000fea0003800000 */
[----:B------:R-:W-:Y:S01]  /*24b0*/  BPT.TRAP 0x1 ;  /* 0x000000040000795c */ /* 0x000fe20000300000 */
.L_x_31:
[----:B------:R-:W3:Y:S01]  /*24c0*/  LDC R6, c[0x0][0x288] ;  /* 0x0000a200ff067b82 */ /* 0x000ee20000000800 */
[--C-:B------:R-:W-:Y:S01]  /*24d0*/  SHF.R.U32.HI R0, RZ, 0x2, R18.reuse ;  /* 0x00000002ff007819 */ /* 0x100fe20000011612 */
[----:B------:R-:W-:Y:S01]  /*24e0*/  IMAD R9, R52, 0x30, RZ ;  /* 0x0000003034097824 */ /* 0x000fe200078e02ff */
[----:B01----:R-:W-:Y:S01]  /*24f0*/  SHF.R.U32.HI R5, RZ, 0x7, R18 ;  /* 0x00000007ff057819 */ /* 0x003fe20000011612 */
[----:B------:R-:W-:Y:S01]  /*2500*/  UIADD3 UR39, UR40, UR39, URZ ;  /* 0x0000002728277290 */ /* 0x000fe2000fffe03f */
[----:B--2---:R-:W-:Y:S01]  /*2510*/  LOP3.LUT R3, R0, 0x7, RZ, 0xc0, !PT ;  /* 0x0000000700037812 */ /* 0x004fe200078ec0ff */
[----:B------:R-:W-:Y:S01]  /*2520*/  IMAD.SHL.U32 R13, R50, 0x80, RZ ;  /* 0x00000080320d7824 */ /* 0x000fe200078e00ff */
[----:B------:R-:W-:Y:S01]  /*2530*/  LOP3.LUT R0, R5, 0x1, RZ, 0xc0, !PT ;  /* 0x0000000105007812 */ /* 0x000fe200078ec0ff */
[----:B------:R-:W-:Y:S01]  /*2540*/  UISETP.GT.U32.AND UP0, UPT, UR39, 0x9, UPT ;  /* 0x000000092700788c */ /* 0x000fe2000bf04070 */
[----:B------:R-:W-:Y:S01]  /*2550*/  LOP3.LUT R4, R18, 0x60, RZ, 0xc0, !PT ;  /* 0x0000006012047812 */ /* 0x000fe200078ec0ff */
[----:B------:R-:W-:Y:S01]  /*2560*/  ULDC UR7, c[0x0][0x284] ;  /* 0x0000a10000077ab9 */ /* 0x000fe20000000800 */
[----:B------:R-:W-:Y:S01]  /*2570*/  UISETP.GE.U32.AND UP1, UPT, UR40, 0xa, UPT ;  /* 0x0000000a2800788c */ /* 0x000fe2000bf26070 */
[----:B------:R-:W-:Y:S01]  /*2580*/  IMAD.SHL.U32 R10, R0, 0x40, RZ ;  /* 0x00000040000a7824 */ /* 0x000fe200078e00ff */
[----:B------:R-:W-:Y:S01]  /*2590*/  SHF.R.U32.HI R8, RZ, 0x1, R4 ;  /* 0x00000001ff087819 */ /* 0x000fe20000011604 */
[----:B------:R-:W-:Y:S01]  /*25a0*/  UISETP.LT.U32.AND UP0, UPT, UR40, 0xa, UP0 ;  /* 0x0000000a2800788c */ /* 0x000fe20008701070 */
[----:B------:R-:W-:Y:S01]  /*25b0*/  LOP3.LUT R4, R18, 0x3, RZ, 0xc0, !PT ;  /* 0x0000000312047812 */ /* 0x000fe200078ec0ff */
[----:B------:R-:W-:Y:S01]  /*25c0*/  ULDC.64 UR8, c[0x0][0x5d0] ;  /* 0x0001740000087ab9 */ /* 0x000fe20000000a00 */
[--C-:B------:R-:W-:Y:S01]  /*25d0*/  IADD3 R5, RZ, -R8, -R3.reuse ;  /* 0x80000008ff057210 */ /* 0x100fe20007ffe803 */
[----:B------:R-:W-:Y:S01]  /*25e0*/  UIMAD.WIDE.U32 UR4, UR39, -0x33333333, URZ ;  /* 0xcccccccd270478a5 */ /* 0x000fe2000f8e003f */
[----:B------:R-:W-:Y:S01]  /*25f0*/  LOP3.LUT R3, R10, 0x40, R3, 0xe2, !PT ;  /* 0x000000400a037812 */ /* 0x000fe200078ee203 */
[----:B------:R-:W-:Y:S01]  /*2600*/  IMAD.SHL.U32 R10, R18, 0x2, RZ ;  /* 0x00000002120a7824 */ /* 0x000fe200078e00ff */
[----:B------:R-:W-:Y:S01]  /*2610*/  SHF.R.S32.HI R21, RZ, 0x1f, R51 ;  /* 0x0000001fff157819 */ /* 0x000fe20000011433 */
[----:B------:R-:W-:Y:S01]  /*2620*/  USEL UR6, URZ, 0x1, !UP0 ;  /* 0x000000013f067887 */ /* 0x000fe2000c000000 */
[----:B------:R-:W-:Y:S01]  /*2630*/  IMAD R0, R0, -0x40, R5 ;  /* 0xffffffc000007824 */ /* 0x000fe200078e0205 */
[C---:B---3--:R-:W-:Y:S01]  /*2640*/  ISETP.GE.AND P0, PT, R9.reuse, R6, PT ;  /* 0x000000060900720c */ /* 0x048fe20003f06270 */
[----:B------:R-:W-:Y:S01]  /*2650*/  IMAD R12, R4, -0x2, R6 ;  /* 0xfffffffe040c7824 */ /* 0x000fe200078e0206 */
[----:B------:R-:W-:Y:S01]  /*2660*/  LOP3.LUT R10, R9, 0x6, R10, 0xf8, !PT ;  /* 0x00000006090a7812 */ /* 0x000fe200078ef80a */
[----:B------:R-:W-:Y:S01]  /*2670*/  IMAD R4, R21, UR8, RZ ;  /* 0x0000000815047c24 */ /* 0x000fe2000f8e02ff */
[----:B------:R-:W-:Y:S01]  /*2680*/  ISETP.GE.OR P0, PT, R13, UR7, P0 ;  /* 0x000000070d007c0c */ /* 0x000fe20008706670 */
[----:B------:R-:W-:Y:S01]  /*2690*/  IMAD.WIDE R6, R50, 0x80, RZ ;  /* 0x0000008032067825 */ /* 0x000fe200078e02ff */
[----:B------:R-:W-:Y:S01]  /*26a0*/  SHF.R.S32.HI R11, RZ, 0x1f, R10 ;  /* 0x0000001fff0b7819 */ /* 0x000fe2000001140a */
[----:B------:R-:W-:-:S02]  /*26b0*/  USHF.R.U32.HI UR4, URZ, 0x3, UR5 ;  /* 0x000000033f047899 */ /* 0x000fc40008011605 */
[----:B------:R-:W-:Y:S01]  /*26c0*/  ULOP3.LUT UR38, UR38, UR6, URZ, 0x3c, !UPT ;  /* 0x0000000626267292 */ /* 0x000fe2000f8e3c3f */
[C---:B------:R-:W-:Y:S01]  /*26d0*/  IMAD R15, R51.reuse, UR9, R4 ;  /* 0x00000009330f7c24 */ /* 0x040fe2000f8e0204 */
[----:B------:R-:W-:Y:S01]  /*26e0*/  LOP3.LUT R67, R6, R3, R8, 0xfe, !PT ;  /* 0x0000000306437212 */ /* 0x000fe200078efe08 */
[----:B------:R-:W-:Y:S01]  /*26f0*/  IMAD.WIDE.U32 R4, R51, UR8, R10 ;  /* 0x0000000833047c25 */ /* 0x000fe2000f8e000a */
[----:B------:R-:W-:Y:S01]  /*2700*/  UIMAD UR39, UR4, -0xa, UR39 ;  /* 0xfffffff6042778a4 */ /* 0x000fe2000f8e0227 */
[----:B------:R-:W-:Y:S01]  /*2710*/  IADD3 R3, -R13, UR7, R0 ;  /* 0x000000070d037c10 */ /* 0x000fe2000fffe100 */
[----:B------:R-:W-:Y:S01]  /*2720*/  @UP1 ULOP3.LUT UR38, UR38, 0x1, UR4, 0x78, !UPT ;  /* 0x0000000126261892 */ /* 0x000fe2000f8e7804 */
[----:B------:R-:W-:Y:S02]  /*2730*/  IMAD.IADD R5, R5, 0x1, R15 ;  /* 0x0000000105057824 */ /* 0x000fe400078e020f */
[----:B------:R-:W-:Y:S02]  /*2740*/  IMAD.IADD R8, R12, 0x1, -R9 ;  /* 0x000000010c087824 */ /* 0x000fe400078e0a09 */
[----:B------:R-:W-:Y:S01]  /*2750*/  IMAD.MOV.U32 R0, RZ, RZ, -0x1 ;  /* 0xffffffffff007424 */ /* 0x000fe200078e00ff */
[----:B------:R-:W-:Y:S06]  /*2760*/  @P0 BRA `(.L_x_35) ;  /* 0x0000001800800947 */ /* 0x000fec0003800000 */
[----:B------:R-:W0:Y:S01]  /*2770*/  LDC.64 R58, c[0x0][0x5c8] ;  /* 0x00017200ff3a7b82 */ /* 0x000e220000000a00 */
[----:B-----5:R-:W-:Y:S01]  /*2780*/  FSETP.NEU.AND P0, PT, R49, RZ, PT ;  /* 0x000000ff3100720b */ /* 0x020fe20003f0d000 */
[----:B------:R-:W-:Y:S01]  /*2790*/  BSSY B0, `(.L_x_35) ;  /* 0x000019d000007945 */ /* 0x000fe20003800000 */
[----:B------:R-:W-:-:S04]  /*27a0*/  ISETP.GT.AND P1, PT, R8, RZ, PT ;  /* 0x000000ff0800720c */ /* 0x000fc80003f24270 */
[----:B------:R-:W-:Y:S01]  /*27b0*/  ISETP.GT.AND P2, PT, R3, RZ, P1 ;  /* 0x000000ff0300720c */ /* 0x000fe20000f44270 */
[-C--:B0-----:R-:W-:Y:S02]  /*27c0*/  IMAD R12, R7, R58.reuse, RZ ;  /* 0x0000003a070c7224 */ /* 0x081fe400078e02ff */
[----:B------:R-:W-:-:S04]  /*27d0*/  IMAD.WIDE.U32 R52, R67, R58, R4 ;  /* 0x0000003a43347225 */ /* 0x000fc800078e0004 */
[----:B------:R-:W-:-:S04]  /*27e0*/  IMAD R5, R67, R59, R12 ;  /* 0x0000003b43057224 */ /* 0x000fc800078e020c */
[----:B------:R-:W-:Y:S01]  /*27f0*/  IMAD.IADD R69, R53, 0x1, R5 ;  /* 0x0000000135457824 */ /* 0x000fe200078e0205 */
[----:B------:R-:W-:Y:S06]  /*2800*/  @!P0 BRA `(.L_x_36) ;  /* 0x00000010008c8947 */ /* 0x000fec0003800000 */
[----:B------:R-:W0:Y:S01]  /*2810*/  LDC.64 R60, c[0x0][0x5b8] ;  /* 0x00016e00ff3c7b82 */ /* 0x000e220000000a00 */
[----:B------:R-:W-:-:S07]  /*2820*/  ULDC.64 UR4, c[0x0][0x5c0] ;  /* 0x0001700000047ab9 */ /* 0x000fce0000000a00 */
[----:B------:R-:W1:Y:S08]  /*2830*/  LDC.64 R62, c[0x0][0x5b0] ;  /* 0x00016c00ff3e7b82 */ /* 0x000e700000000a00 */
[----:B------:R-:W2:Y:S01]  /*2840*/  LDC.64 R64, c[0x0][0x5a8] ;  /* 0x00016a00ff407b82 */ /* 0x000ea20000000a00 */
[-C--:B0-----:R-:W-:Y:S02]  /*2850*/  IMAD R4, R21, R60.reuse, RZ ;  /* 0x0000003c15047224 */ /* 0x081fe400078e02ff */
[----:B------:R-:W-:-:S04]  /*2860*/  IMAD.WIDE.U32 R54, R51, R60, R10 ;  /* 0x0000003c33367225 */ /* 0x000fc800078e000a */
[----:B------:R-:W-:Y:S02]  /*2870*/  IMAD R53, R51, R61, R4 ;  /* 0x0000003d33357224 */ /* 0x000fe400078e0204 */
[-C--:B-1----:R-:W-:Y:S02]  /*2880*/  IMAD R6, R7, R62.reuse, RZ ;  /* 0x0000003e07067224 */ /* 0x082fe400078e02ff */
[----:B------:R-:W-:Y:S02]  /*2890*/  IMAD.IADD R13, R55, 0x1, R53 ;  /* 0x00000001370d7824 */ /* 0x000fe400078e0235 */
[----:B------:R-:W-:Y:S02]  /*28a0*/  IMAD.MOV.U32 R12, RZ, RZ, R54 ;  /* 0x000000ffff0c7224 */ /* 0x000fe400078e0036 */
[C---:B------:R-:W-:Y:S02]  /*28b0*/  IMAD R57, R67.reuse, R63, R6 ;  /* 0x0000003f43397224 */ /* 0x040fe400078e0206 */
[----:B------:R-:W-:-:S04]  /*28c0*/  IMAD.WIDE.U32 R4, R67, R62, R12 ;  /* 0x0000003e43047225 */ /* 0x000fc800078e000c */
[----:B------:R-:W-:Y:S01]  /*28d0*/  IMAD.IADD R5, R5, 0x1, R57 ;  /* 0x0000000105057824 */ /* 0x000fe200078e0239 */
[----:B--2---:R-:W-:-:S04]  /*28e0*/  LEA R14, P0, R4, R64, 0x1 ;  /* 0x00000040040e7211 */ /* 0x004fc800078008ff */
[----:B------:R-:W-:-:S05]  /*28f0*/  LEA.HI.X R15, R4, R65, R5, 0x1, P0 ;  /* 0x00000041040f7211 */ /* 0x000fca00000f0c05 */
[----:B------:R0:W2:Y:S01]  /*2900*/  @P2 LDG.E.LTC128B.U16 R9, desc[UR36][R14.64] ;  /* 0x000000240e092981 */ /* 0x0000a2000c1e1520 */
[----:B------:R-:W-:Y:S01]  /*2910*/  IMAD.WIDE.U32 R4, R67, R62, R10 ;  /* 0x0000003e43047225 */ /* 0x000fe200078e000a */
[----:B------:R-:W-:Y:S03]  /*2920*/  BSSY B1, `(.L_x_37) ;  /* 0x0000013000017945 */ /* 0x000fe60003800000 */
[----:B------:R-:W-:Y:S02]  /*2930*/  IMAD.IADD R5, R57, 0x1, R5 ;  /* 0x0000000139057824 */ /* 0x000fe400078e0205 */
[----:B------:R-:W-:Y:S01]  /*2940*/  IMAD.WIDE.U32 R20, R51, R60, R4 ;  /* 0x0000003c33147225 */ /* 0x000fe200078e0004 */
[----:B0-----:R-:W-:-:S03]  /*2950*/  SHF.L.U64.HI R15, R62, 0x3, R63 ;  /* 0x000000033e0f7819 */ /* 0x001fc6000001023f */
[----:B------:R-:W-:Y:S01]  /*2960*/  IMAD.IADD R5, R53, 0x1, R21 ;  /* 0x0000000135057824 */ /* 0x000fe200078e0215 */
[----:B------:R-:W-:Y:S01]  /*2970*/  LEA R4, P4, R20, R64, 0x1 ;  /* 0x0000004014047211 */ /* 0x000fe200078808ff */
[----:B------:R-:W-:-:S03]  /*2980*/  IMAD.SHL.U32 R14, R62, 0x8, RZ ;  /* 0x000000083e0e7824 */ /* 0x000fc600078e00ff */
[----:B------:R-:W-:Y:S01]  /*2990*/  LEA.HI.X R5, R20, R65, R5, 0x1, P4 ;  /* 0x0000004114057211 */ /* 0x000fe200020f0c05 */
[----:B--2---:R-:W-:-:S05]  /*29a0*/  HADD2.F32 R6, -RZ, R9.H0_H0 ;  /* 0x20000009ff067230 */ /* 0x004fca0000004100 */
[----:B------:R-:W-:Y:S01]  /*29b0*/  FMUL R7, R6, R49 ;  /* 0x0000003106077220 */ /* 0x000fe20000400000 */
[----:B------:R-:W-:-:S03]  /*29c0*/  LEA R6, P0, R52, UR4, 0x1 ;  /* 0x0000000434067c11 */ /* 0x000fc6000f8008ff */
[----:B------:R-:W-:Y:S01]  /*29d0*/  FFMA R40, R40, R48, R7 ;  /* 0x0000003028287223 */ /* 0x000fe20000000007 */
[----:B------:R-:W-:Y:S02]  /*29e0*/  LEA.HI.X R7, R52, UR5, R69, 0x1, P0 ;  /* 0x0000000534077c11 */ /* 0x000fe400080f0c45 */
[----:B------:R-:W-:Y:S02]  /*29f0*/  ISETP.GT.AND P0, PT, R8, 0x1, PT ;  /* 0x000000010800780c */ /* 0x000fe40003f04270 */
[----:B------:R-:W-:Y:S02]  /*2a00*/  F2FP.F16.F32.PACK_AB R40, RZ, R40 ;  /* 0x00000028ff28723e */ /* 0x000fe400000000ff */
[----:B------:R-:W-:-:S03]  /*2a10*/  ISETP.GT.AND P3, PT, R3, RZ, P0 ;  /* 0x000000ff0300720c */ /* 0x000fc60000764270 */
[----:B------:R0:W-:Y:S10]  /*2a20*/  @P2 STG.E.U16 desc[UR36][R6.64], R40 ;  /* 0x0000002806002986 */ /* 0x0001f4000c101524 */
[----:B------:R-:W-:Y:S05]  /*2a30*/  @!P3 BRA `(.L_x_38) ;  /* 0x000000000004b947 */ /* 0x000fea0003800000 */
[----:B------:R1:W5:Y:S02]  /*2a40*/  LDG.E.LTC128B.U16 R9, desc[UR36][R4.64+0x2] ;  /* 0x0000022404097981 */ /* 0x000364000c1e1520 */
.L_x_38:
[----:B------:R-:W-:Y:S05]  /*2a50*/  BSYNC B1 ;  /* 0x0000000000017941 */ /* 0x000fea0003800000 */
.L_x_37:
[----:B-----5:R-:W-:Y:S01]  /*2a60*/  HADD2.F32 R12, -RZ, R9.H0_H0 ;  /* 0x20000009ff0c7230 */ /* 0x020fe20000004100 */
[----:B------:R-:W-:Y:S01]  /*2a70*/  ISETP.GT.AND P1, PT, R3, 0x8, P1 ;  /* 0x000000080300780c */ /* 0x000fe20000f24270 */
[----:B------:R-:W-:Y:S01]  /*2a80*/  IMAD.WIDE.U32 R20, R67, R62, R14 ;  /* 0x0000003e43147225 */ /* 0x000fe200078e000e */
[----:B0-----:R-:W-:-:S03]  /*2a90*/  PRMT R40, R9, 0x7610, R40 ;  /* 0x0000761009287816 */ /* 0x001fc60000000028 */
[----:B------:R-:W-:Y:S01]  /*2aa0*/  FMUL R12, R12, R49 ;  /* 0x000000310c0c7220 */ /* 0x000fe20000400000 */
[----:B------:R-:W-:Y:S01]  /*2ab0*/  IMAD.IADD R57, R57, 0x1, R21 ;  /* 0x0000000139397824 */ /* 0x000fe200078e0215 */
[----:B------:R-:W-:Y:S02]  /*2ac0*/  IADD3 R54, P2, R54, R20, RZ ;  /* 0x0000001436367210 */ /* 0x000fe40007f5e0ff */
[----:B------:R-:W-:-:S03]  /*2ad0*/  FFMA R12, R41, R48, R12 ;  /* 0x00000030290c7223 */ /* 0x000fc6000000000c */
[----:B------:R-:W-:Y:S01]  /*2ae0*/  IMAD.X R13, R57, 0x1, R13, P2 ;  /* 0x00000001390d7824 */ /* 0x000fe200010e060d */
[C---:B------:R-:W-:Y:S02]  /*2af0*/  LEA R14, P2, R54.reuse, R64, 0x1 ;  /* 0x00000040360e7211 */ /* 0x040fe400078408ff */
[----:B------:R-:W-:Y:S02]  /*2b00*/  F2FP.F16.F32.PACK_AB R12, RZ, R12 ;  /* 0x0000000cff0c723e */ /* 0x000fe400000000ff */
[----:B------:R-:W-:Y:S02]  /*2b10*/  LEA.HI.X R15, R54, R65, R13, 0x1, P2 ;  /* 0x00000041360f7211 */ /* 0x000fe400010f0c0d */
[----:B------:R-:W-:-:S05]  /*2b20*/  PRMT R21, R12, 0x7610, R21 ;  /* 0x000076100c157816 */ /* 0x000fca0000000015 */
[----:B------:R0:W-:Y:S04]  /*2b30*/  @P3 STG.E.U16 desc[UR36][R6.64+0x2], R21 ;  /* 0x0000021506003986 */ /* 0x0001e8000c101524 */
[----:B------:R-:W2:Y:S01]  /*2b40*/  @P1 LDG.E.LTC128B.U16 R40, desc[UR36][R14.64] ;  /* 0x000000240e281981 */ /* 0x000ea2000c1e1520 */
[----:B------:R-:W-:Y:S01]  /*2b50*/  IADD3 R20, P2, R10, R20, RZ ;  /* 0x000000140a147210 */ /* 0x000fe20007f5e0ff */
[----:B------:R-:W-:Y:S01]  /*2b60*/  BSSY B1, `(.L_x_39) ;  /* 0x0000011000017945 */ /* 0x000fe20003800000 */
[C---:B------:R-:W-:Y:S02]  /*2b70*/  SHF.L.U64.HI R13, R58.reuse, 0x4, R59 ;  /* 0x000000043a0d7819 */ /* 0x040fe4000001023b */
[----:B------:R-:W-:Y:S01]  /*2b80*/  ISETP.GT.AND P0, PT, R3, 0x8, P0 ;  /* 0x000000080300780c */ /* 0x000fe20000704270 */
[----:B0-----:R-:W-:Y:S01]  /*2b90*/  IMAD.X R21, R11, 0x1, R57, P2 ;  /* 0x000000010b157824 */ /* 0x001fe200010e0639 */
[----:B------:R-:W-:Y:S01]  /*2ba0*/  LEA R12, P2, R58, R6, 0x4 ;  /* 0x000000063a0c7211 */ /* 0x000fe200078420ff */
[----:B------:R-:W-:-:S04]  /*2bb0*/  IMAD.WIDE.U32 R20, R51, R60, R20 ;  /* 0x0000003c33147225 */ /* 0x000fc800078e0014 */
[----:B------:R-:W-:Y:S02]  /*2bc0*/  IMAD.X R13, R13, 0x1, R7, P2 ;  /* 0x000000010d0d7824 */ /* 0x000fe400010e0607 */
[----:B------:R-:W-:Y:S02]  /*2bd0*/  IMAD.IADD R11, R53, 0x1, R21 ;  /* 0x00000001350b7824 */ /* 0x000fe400078e0215 */
[----:B--2---:R-:W-:-:S05]  /*2be0*/  HADD2.F32 R10, -RZ, R40.H0_H0 ;  /* 0x20000028ff0a7230 */ /* 0x004fca0000004100 */
[----:B------:R-:W-:Y:S01]  /*2bf0*/  FMUL R9, R10, R49 ;  /* 0x000000310a097220 */ /* 0x000fe20000400000 */
[----:B------:R-:W-:-:S03]  /*2c00*/  LEA R10, P3, R20, R64, 0x1 ;  /* 0x00000040140a7211 */ /* 0x000fc600078608ff */
[----:B------:R-:W-:Y:S01]  /*2c10*/  FFMA R9, R42, R48, R9 ;  /* 0x000000302a097223 */ /* 0x000fe20000000009 */
[----:B------:R-:W-:-:S04]  /*2c20*/  LEA.HI.X R11, R20, R65, R11, 0x1, P3 ;  /* 0x00000041140b7211 */ /* 0x000fc800018f0c0b */
[----:B------:R-:W-:-:S05]  /*2c30*/  F2FP.F16.F32.PACK_AB R9, RZ, R9 ;  /* 0x00000009ff09723e */ /* 0x000fca00000000ff */
[----:B------:R0:W-:Y:S01]  /*2c40*/  @P1 STG.E.U16 desc[UR36][R12.64], R9 ;  /* 0x000000090c001986 */ /* 0x0001e2000c101524 */
[----:B------:R-:W-:Y:S05]  /*2c50*/  @!P0 BRA `(.L_x_40) ;  /* 0x0000000000048947 */ /* 0x000fea0003800000 */
[----:B------:R2:W5:Y:S02]  /*2c60*/  LDG.E.LTC128B.U16 R40, desc[UR36][R10.64+0x2] ;  /* 0x000002240a287981 */ /* 0x000564000c1e1520 */
.L_x_40:
[----:B------:R-:W-:Y:S05]  /*2c70*/  BSYNC B1 ;  /* 0x0000000000017941 */ /* 0x000fea0003800000 */
.L_x_39:
[----:B-----5:R-:W-:Y:S01]  /*2c80*/  HADD2.F32 R14, -RZ, R40.H0_H0 ;  /* 0x20000028ff0e7230 */ /* 0x020fe20000004100 */
[----:B------:R-:W-:Y:S01]  /*2c90*/  ISETP.GT.AND P1, PT, R8, 0x8, PT ;  /* 0x000000080800780c */ /* 0x000fe20003f24270 */
[----:B------:R-:W-:Y:S03]  /*2ca0*/  BSSY B1, `(.L_x_41) ;  /* 0x0000008000017945 */ /* 0x000fe60003800000 */
[----:B------:R-:W-:Y:S01]  /*2cb0*/  FMUL R14, R14, R49 ;  /* 0x000000310e0e7220 */ /* 0x000fe20000400000 */
[----:B------:R-:W-:-:S03]  /*2cc0*/  ISETP.GT.AND P2, PT, R3, RZ, P1 ;  /* 0x000000ff0300720c */ /* 0x000fc60000f44270 */
[----:B------:R-:W-:-:S05]  /*2cd0*/  FFMA R14, R43, R48, R14 ;  /* 0x000000302b0e7223 */ /* 0x000fca000000000e */
[----:B------:R-:W-:-:S05]  /*2ce0*/  F2FP.F16.F32.PACK_AB R14, RZ, R14 ;  /* 0x0000000eff0e723e */ /* 0x000fca00000000ff */
[----:B------:R3:W-:Y:S01]  /*2cf0*/  @P0 STG.E.U16 desc[UR36][R12.64+0x2], R14 ;  /* 0x0000020e0c000986 */ /* 0x0007e2000c101524 */
[----:B------:R-:W-:Y:S05]  /*2d00*/  @!P2 BRA `(.L_x_42) ;  /* 0x000000000004a947 */ /* 0x000fea0003800000 */
[----:B------:R4:W5:Y:S02]  /*2d10*/  LDG.E.LTC128B.U16 R40, desc[UR36][R4.64+0x10] ;  /* 0x0000102404287981 */ /* 0x000964000c1e1520 */
.L_x_42:
[----:B------:R-:W-:Y:S05]  /*2d20*/  BSYNC B1 ;  /* 0x0000000000017941 */ /* 0x000fea0003800000 */
.L_x_41:
[----:B---3-5:R-:W-:Y:S01]  /*2d30*/  HADD2.F32 R14, -RZ, R40.H0_H0 ;  /* 0x20000028ff0e7230 */ /* 0x028fe20000004100 */
[----:B------:R-:W-:Y:S01]  /*2d40*/  ISETP.GT.AND P0, PT, R8, 0x9, PT ;  /* 0x000000090800780c */ /* 0x000fe20003f04270 */
[----:B------:R-:W-:Y:S03]  /*2d50*/  BSSY B1, `(.L_x_43) ;  /* 0x0000008000017945 */ /* 0x000fe60003800000 */
[----:B0-----:R-:W-:Y:S01]  /*2d60*/  FMUL R9, R14, R49 ;  /* 0x000000310e097220 */ /* 0x001fe20000400000 */
[----:B------:R-:W-:-:S03]  /*2d70*/  ISETP.GT.AND P3, PT, R3, RZ, P0 ;  /* 0x000000ff0300720c */ /* 0x000fc60000764270 */
[----:B------:R-:W-:-:S05]  /*2d80*/  FFMA R9, R44, R48, R9 ;  /* 0x000000302c097223 */ /* 0x000fca0000000009 */
[----:B------:R-:W-:-:S05]  /*2d90*/  F2FP.F16.F32.PACK_AB R9, RZ, R9 ;  /* 0x00000009ff09723e */ /* 0x000fca00000000ff */
[----:B------:R0:W-:Y:S01]  /*2da0*/  @P2 STG.E.U16 desc[UR36][R6.64+0x10], R9 ;  /* 0x0000100906002986 */ /* 0x0001e2000c101524 */
[----:B------:R-:W-:Y:S05]  /*2db0*/  @!P3 BRA `(.L_x_44) ;  /* 0x000000000004b947 */ /* 0x000fea0003800000 */
[----:B------:R3:W5:Y:S02]  /*2dc0*/  LDG.E.LTC128B.U16 R40, desc[UR36][R4.64+0x12] ;  /* 0x0000122404287981 */ /* 0x000764000c1e1520 */
.L_x_44:
[----:B------:R-:W-:Y:S05]  /*2dd0*/  BSYNC B1 ;  /* 0x0000000000017941 */ /* 0x000fea0003800000 */
.L_x_43:
[----:B-----5:R-:W-:Y:S01]  /*2de0*/  HADD2.F32 R14, -RZ, R40.H0_H0 ;  /* 0x20000028ff0e7230 */ /* 0x020fe20000004100 */
[----:B------:R-:W-:Y:S01]  /*2df0*/  ISETP.GT.AND P1, PT, R3, 0x8, P1 ;  /* 0x000000080300780c */ /* 0x000fe20000f24270 */
[----:B------:R-:W-:Y:S03]  /*2e00*/  BSSY B1, `(.L_x_45) ;  /* 0x0000007000017945 */ /* 0x000fe60003800000 */
[----:B------:R-:W-:-:S04]  /*2e10*/  FMUL R14, R14, R49 ;  /* 0x000000310e0e7220 */ /* 0x000fc80000400000 */
[----:B------:R-:W-:-:S05]  /*2e20*/  FFMA R14, R45, R48, R14 ;  /* 0x000000302d0e7223 */ /* 0x000fca000000000e */
[----:B------:R-:W-:-:S05]  /*2e30*/  F2FP.F16.F32.PACK_AB R14, RZ, R14 ;  /* 0x0000000eff0e723e */ /* 0x000fca00000000ff */
[----:B------:R0:W-:Y:S01]  /*2e40*/  @P3 STG.E.U16 desc[UR36][R6.64+0x12], R14 ;  /* 0x0000120e06003986 */ /* 0x0001e2000c101524 */
[----:B------:R-:W-:Y:S05]  /*2e50*/  @!P1 BRA `(.L_x_46) ;  /* 0x0000000000049947 */ /* 0x000fea0003800000 */
[----:B------:R0:W5:Y:S02]  /*2e60*/  LDG.E.LTC128B.U16 R40, desc[UR36][R10.64+0x10] ;  /* 0x000010240a287981 */ /* 0x000164000c1e1520 */
.L_x_46:
[----:B------:R-:W-:Y:S05]  /*2e70*/  BSYNC B1 ;  /* 0x0000000000017941 */ /* 0x000fea0003800000 */
.L_x_45:
[----:B0----5:R-:W-:Y:S01]  /*2e80*/  HADD2.F32 R14, -RZ, R40.H0_H0 ;  /* 0x20000028ff0e7230 */ /* 0x021fe20000004100 */
        /* <DEDUP_REMOVED lines=8> */
.L_x_48:
[----:B------:R-:W-:Y:S05]  /*2f10*/  BSYNC B1 ;  /* 0x0000000000017941 */ /* 0x000fea0003800000 */
.L_x_47:
        /* <DEDUP_REMOVED lines=10> */
.L_x_50:
[----:B------:R-:W-:Y:S05]  /*2fc0*/  BSYNC B1 ;  /* 0x0000000000017941 */ /* 0x000fea0003800000 */
.L_x_49:
[----:B0----5:R-:W-:Y:S01]  /*2fd0*/  HADD2.F32 R14, -RZ, R40.H0_H0 ;  /* 0x20000028ff0e7230 */ /* 0x021fe20000004100 */
        /* <DEDUP_REMOVED lines=9> */
.L_x_52:
[----:B------:R-:W-:Y:S05]  /*3070*/  BSYNC B1 ;  /* 0x0000000000017941 */ /* 0x000fea0003800000 */
.L_x_51:
        /* <DEDUP_REMOVED lines=9> */
.L_x_54:
[----:B------:R-:W-:Y:S05]  /*3110*/  BSYNC B1 ;  /* 0x0000000000017941 */ /* 0x000fea0003800000 */
.L_x_53:
        /* <DEDUP_REMOVED lines=9> */
.L_x_56:
[----:B------:R-:W-:Y:S05]  /*31b0*/  BSYNC B1 ;  /* 0x0000000000017941 */ /* 0x000fea0003800000 */
.L_x_55:
        /* <DEDUP_REMOVED lines=10> */
.L_x_58:
[----:B------:R-:W-:Y:S05]  /*3260*/  BSYNC B1 ;  /* 0x0000000000017941 */ /* 0x000fea0003800000 */
.L_x_57:
        /* <DEDUP_REMOVED lines=10> */
.L_x_60:
[----:B------:R-:W-:Y:S05]  /*3310*/  BSYNC B1 ;  /* 0x0000000000017941 */ /* 0x000fea0003800000 */
.L_x_59:
        /* <DEDUP_REMOVED lines=9> */
.L_x_62:
[----:B------:R-:W-:Y:S05]  /*33b0*/  BSYNC B1 ;  /* 0x0000000000017941 */ /* 0x000fea0003800000 */
.L_x_61:
        /* <DEDUP_REMOVED lines=9> */
.L_x_64:
[----:B------:R-:W-:Y:S05]  /*3450*/  BSYNC B1 ;  /* 0x0000000000017941 */ /* 0x000fea0003800000 */
.L_x_63:
        /* <DEDUP_REMOVED lines=10> */
.L_x_66:
[----:B------:R-:W-:Y:S05]  /*3500*/  BSYNC B1 ;  /* 0x0000000000017941 */ /* 0x000fea0003800000 */
.L_x_65:
        /* <DEDUP_REMOVED lines=10> */
.L_x_68:
[----:B------:R-:W-:Y:S05]  /*35b0*/  BSYNC B1 ;  /* 0x0000000000017941 */ /* 0x000fea0003800000 */
.L_x_67:
        /* <DEDUP_REMOVED lines=9> */
.L_x_70:
[----:B------:R-:W-:Y:S05]  /*3650*/  BSYNC B1 ;  /* 0x0000000000017941 */ /* 0x000fea0003800000 */
.L_x_69:
        /* <DEDUP_REMOVED lines=9> */
.L_x_72:
[----:B------:R-:W-:Y:S05]  /*36f0*/  BSYNC B1 ;  /* 0x0000000000017941 */ /* 0x000fea0003800000 */
.L_x_71:
        /* <DEDUP_REMOVED lines=10> */
.L_x_74:
[----:B------:R-:W-:Y:S05]  /*37a0*/  BSYNC B1 ;  /* 0x0000000000017941 */ /* 0x000fea0003800000 */
.L_x_73:
        /* <DEDUP_REMOVED lines=10> */
.L_x_76:
[----:B------:R-:W-:Y:S05]  /*3850*/  BSYNC B1 ;  /* 0x0000000000017941 */ /* 0x000fea0003800000 */
.L_x_75:
[----:B01-345:R-:W-:Y:S01]  /*3860*/  HADD2.F32 R4, -RZ, R40.H0_H0 ;  /* 0x20000028ff047230 */ /* 0x03bfe20000004100 */
        /* <DEDUP_REMOVED lines=8> */
.L_x_78:
[----:B------:R-:W-:Y:S05]  /*38f0*/  BSYNC B1 ;  /* 0x0000000000017941 */ /* 0x000fea0003800000 */
.L_x_77:
[----:B0----5:R-:W-:Y:S01]  /*3900*/  HADD2.F32 R4, -RZ, R40.H0_H0 ;  /* 0x20000028ff047230 */ /* 0x021fe20000004100 */
[----:B------:R-:W-:Y:S01]  /*3910*/  ISETP.GT.AND P0, PT, R3, 0x8, P0 ;  /* 0x000000080300780c */ /* 0x000fe20000704270 */
[----:B------:R-:W-:Y:S03]  /*3920*/  BSSY B1, `(.L_x_79) ;  /* 0x000000a000017945 */ /* 0x000fe60003800000 */
[----:B------:R-:W-:Y:S01]  /*3930*/  FMUL R5, R4, R49 ;  /* 0x0000003104057220 */ /* 0x000fe20000400000 */
[----:B------:R-:W-:-:S03]  /*3940*/  @P1 IMAD.MOV.U32 R4, RZ, RZ, R12 ;  /* 0x000000ffff041224 */ /* 0x000fc600078e000c */
[----:B------:R-:W-:-:S05]  /*3950*/  FFMA R5, R30, R48, R5 ;  /* 0x000000301e057223 */ /* 0x000fca0000000005 */
[----:B------:R-:W-:-:S04]  /*3960*/  F2FP.F16.F32.PACK_AB R5, RZ, R5 ;  /* 0x00000005ff05723e */ /* 0x000fc800000000ff */
[----:B------:R-:W-:Y:S01]  /*3970*/  PRMT R6, R5, 0x7610, R6 ;  /* 0x0000761005067816 */ /* 0x000fe20000000006 */
[----:B------:R-:W-:-:S05]  /*3980*/  @P1 IMAD.MOV.U32 R5, RZ, RZ, R13 ;  /* 0x000000ffff051224 */ /* 0x000fca00078e000d */
[----:B------:R0:W-:Y:S01]  /*3990*/  @P1 STG.E.U16 desc[UR36][R4.64+0x50], R6 ;  /* 0x0000500604001986 */ /* 0x0001e2000c101524 */
[----:B------:R-:W-:Y:S05]  /*39a0*/  @!P0 BRA `(.L_x_80) ;  /* 0x0000000000048947 */ /* 0x000fea0003800000 */
[----:B------:R3:W5:Y:S02]  /*39b0*/  LDG.E.LTC128B.U16 R40, desc[UR36][R10.64+0x52] ;  /* 0x000052240a287981 */ /* 0x000764000c1e1520 */
.L_x_80:
[----:B------:R-:W-:Y:S05]  /*39c0*/  BSYNC B1 ;  /* 0x0000000000017941 */ /* 0x000fea0003800000 */
.L_x_79:
[----:B------:R-:W-:Y:S05]  /*39d0*/  @!P0 BRA `(.L_x_81) ;  /* 0x0000000400e08947 */ /* 0x000fea0003800000 */
[----:B-----5:R-:W-:-:S05]  /*39e0*/  HADD2.F32 R40, -RZ, R40.H0_H0 ;  /* 0x20000028ff287230 */ /* 0x020fca0000004100 */
[----:B------:R-:W-:-:S04]  /*39f0*/  FMUL R40, R40, R49 ;  /* 0x0000003128287220 */ /* 0x000fc80000400000 */
[----:B------:R-:W-:-:S05]  /*3a00*/  FFMA R40, R31, R48, R40 ;  /* 0x000000301f287223 */ /* 0x000fca0000000028 */
[----:B------:R-:W-:-:S05]  /*3a10*/  F2FP.F16.F32.PACK_AB R40, RZ, R40 ;  /* 0x00000028ff28723e */ /* 0x000fca00000000ff */
[----:B------:R4:W-:Y:S01]  /*3a20*/  STG.E.U16 desc[UR36][R12.64+0x52], R40 ;  /* 0x000052280c007986 */ /* 0x0009e2000c101524 */
[----:B------:R-:W-:Y:S05]  /*3a30*/  BRA `(.L_x_81) ;  /* 0x0000000400c87947 */ /* 0x000fea0003800000 */
.L_x_36:
[----:B------:R-:W-:Y:S01]  /*3a40*/  ULDC.64 UR4, c[0x0][0x5c0] ;  /* 0x0001700000047ab9 */ /* 0x000fe20000000a00 */
[----:B------:R-:W-:Y:S01]  /*3a50*/  ISETP.GT.AND P3, PT, R8, 0x1, PT ;  /* 0x000000010800780c */ /* 0x000fe20003f64270 */
[-C--:B------:R-:W-:Y:S01]  /*3a60*/  FMUL R40, R40, R48.reuse ;  /* 0x0000003028287220 */ /* 0x080fe20000400000 */
[----:B------:R-:W-:Y:S01]  /*3a70*/  LEA R4, P0, R52, UR4, 0x1 ;  /* 0x0000000434047c11 */ /* 0x000fe2000f8008ff */
[-C--:B------:R-:W-:Y:S01]  /*3a80*/  FMUL R41, R41, R48.reuse ;  /* 0x0000003029297220 */ /* 0x080fe20000400000 */
[----:B------:R-:W-:Y:S01]  /*3a90*/  ISETP.GT.AND P1, PT, R3, 0x8, P1 ;  /* 0x000000080300780c */ /* 0x000fe20000f24270 */
[-C--:B------:R-:W-:Y:S01]  /*3aa0*/  FMUL R42, R42, R48.reuse ;  /* 0x000000302a2a7220 */ /* 0x080fe20000400000 */
[----:B------:R-:W-:Y:S01]  /*3ab0*/  LEA.HI.X R5, R52, UR5, R69, 0x1, P0 ;  /* 0x0000000534057c11 */ /* 0x000fe200080f0c45 */
[-C--:B------:R-:W-:Y:S01]  /*3ac0*/  FMUL R43, R43, R48.reuse ;  /* 0x000000302b2b7220 */ /* 0x080fe20000400000 */
[----:B------:R-:W-:Y:S01]  /*3ad0*/  ISETP.GT.AND P0, PT, R3, RZ, P3 ;  /* 0x000000ff0300720c */ /* 0x000fe20001f04270 */
[----:B------:R-:W-:Y:S01]  /*3ae0*/  FMUL R44, R44, R48 ;  /* 0x000000302c2c7220 */ /* 0x000fe20000400000 */
[----:B------:R-:W-:Y:S01]  /*3af0*/  F2FP.F16.F32.PACK_AB R40, RZ, R40 ;  /* 0x00000028ff28723e */ /* 0x000fe200000000ff */
[-C--:B------:R-:W-:Y:S01]  /*3b00*/  FMUL R45, R45, R48.reuse ;  /* 0x000000302d2d7220 */ /* 0x080fe20000400000 */
[----:B------:R-:W-:Y:S01]  /*3b10*/  F2FP.F16.F32.PACK_AB R41, RZ, R41 ;  /* 0x00000029ff29723e */ /* 0x000fe200000000ff */
[-C--:B------:R-:W-:Y:S01]  /*3b20*/  FMUL R46, R46, R48.reuse ;  /* 0x000000302e2e7220 */ /* 0x080fe20000400000 */
[----:B------:R-:W-:Y:S01]  /*3b30*/  ISETP.GT.AND P3, PT, R3, 0x8, P3 ;  /* 0x000000080300780c */ /* 0x000fe20001f64270 */
[----:B------:R-:W-:Y:S01]  /*3b40*/  @P2 STG.E.U16 desc[UR36][R4.64], R40 ;  /* 0x0000002804002986 */ /* 0x000fe2000c101524 */
[----:B------:R-:W-:Y:S01]  /*3b50*/  ISETP.GT.AND P2, PT, R8, 0x8, PT ;  /* 0x000000080800780c */ /* 0x000fe20003f44270 */
[-C--:B------:R-:W-:Y:S01]  /*3b60*/  FMUL R47, R47, R48.reuse ;  /* 0x000000302f2f7220 */ /* 0x080fe20000400000 */
[----:B------:R-:W-:Y:S01]  /*3b70*/  SHF.L.U64.HI R59, R58, 0x4, R59 ;  /* 0x000000043a3b7819 */ /* 0x000fe2000001023b */
[----:B------:R-:W-:Y:S01]  /*3b80*/  FMUL R32, R32, R48 ;  /* 0x0000003020207220 */ /* 0x000fe20000400000 */
[----:B------:R-:W-:Y:S01]  /*3b90*/  LEA R6, P4, R58, R4, 0x4 ;  /* 0x000000043a067211 */ /* 0x000fe200078820ff */
[----:B------:R-:W-:Y:S01]  /*3ba0*/  @P0 STG.E.U16 desc[UR36][R4.64+0x2], R41 ;  /* 0x0000022904000986 */ /* 0x000fe2000c101524 */
[----:B------:R-:W-:Y:S01]  /*3bb0*/  ISETP.GT.AND P5, PT, R3, RZ, P2 ;  /* 0x000000ff0300720c */ /* 0x000fe200017a4270 */
[----:B------:R-:W-:Y:S01]  /*3bc0*/  FMUL R33, R33, R48 ;  /* 0x0000003021217220 */ /* 0x000fe20000400000 */
[----:B------:R-:W-:Y:S01]  /*3bd0*/  ISETP.GT.AND P0, PT, R8, 0x9, PT ;  /* 0x000000090800780c */ /* 0x000fe20003f04270 */
[----:B------:R-:W-:Y:S01]  /*3be0*/  IMAD.X R7, R59, 0x1, R5, P4 ;  /* 0x000000013b077824 */ /* 0x000fe200020e0605 */
[----:B------:R-:W-:Y:S01]  /*3bf0*/  F2FP.F16.F32.PACK_AB R42, RZ, R42 ;  /* 0x0000002aff2a723e */ /* 0x000fe200000000ff */
[-C--:B------:R-:W-:Y:S01]  /*3c00*/  FMUL R34, R34, R48.reuse ;  /* 0x0000003022227220 */ /* 0x080fe20000400000 */
[----:B------:R-:W-:Y:S01]  /*3c10*/  F2FP.F16.F32.PACK_AB R43, RZ, R43 ;  /* 0x0000002bff2b723e */ /* 0x000fe200000000ff */
[----:B------:R-:W-:Y:S01]  /*3c20*/  FMUL R35, R35, R48 ;  /* 0x0000003023237220 */ /* 0x000fe20000400000 */
[C---:B------:R-:W-:Y:S01]  /*3c30*/  ISETP.GT.AND P4, PT, R3.reuse, RZ, P0 ;  /* 0x000000ff0300720c */ /* 0x040fe20000784270 */
[----:B------:R-:W-:Y:S01]  /*3c40*/  @P1 STG.E.U16 desc[UR36][R6.64], R42 ;  /* 0x0000002a06001986 */ /* 0x000fe2000c101524 */
[----:B------:R-:W-:Y:S01]  /*3c50*/  F2FP.F16.F32.PACK_AB R44, RZ, R44 ;  /* 0x0000002cff2c723e */ /* 0x000fe200000000ff */
[-C--:B------:R-:W-:Y:S01]  /*3c60*/  FMUL R36, R36, R48.reuse ;  /* 0x0000003024247220 */ /* 0x080fe20000400000 */
[----:B------:R-:W-:Y:S01]  /*3c70*/  ISETP.GT.AND P2, PT, R3, 0x8, P2 ;  /* 0x000000080300780c */ /* 0x000fe20001744270 */
[----:B------:R-:W-:Y:S01]  /*3c80*/  @P3 STG.E.U16 desc[UR36][R6.64+0x2], R43 ;  /* 0x0000022b06003986 */ /* 0x000fe2000c101524 */
[----:B------:R-:W-:Y:S01]  /*3c90*/  ISETP.GT.AND P3, PT, R8, 0x10, PT ;  /* 0x000000100800780c */ /* 0x000fe20003f64270 */
[-C--:B------:R-:W-:Y:S01]  /*3ca0*/  FMUL R37, R37, R48.reuse ;  /* 0x0000003025257220 */ /* 0x080fe20000400000 */
[----:B------:R-:W-:Y:S01]  /*3cb0*/  F2FP.F16.F32.PACK_AB R45, RZ, R45 ;  /* 0x0000002dff2d723e */ /* 0x000fe200000000ff */
[----:B------:R-:W-:Y:S01]  /*3cc0*/  @P5 STG.E.U16 desc[UR36][R4.64+0x10], R44 ;  /* 0x0000102c04005986 */ /* 0x000fe2000c101524 */
[C---:B------:R-:W-:Y:S01]  /*3cd0*/  ISETP.GT.AND P0, PT, R3.reuse, 0x8, P0 ;  /* 0x000000080300780c */ /* 0x040fe20000704270 */
[-C--:B------:R-:W-:Y:S01]  /*3ce0*/  FMUL R38, R38, R48.reuse ;  /* 0x0000003026267220 */ /* 0x080fe20000400000 */
[----:B------:R-:W-:Y:S01]  /*3cf0*/  ISETP.GT.AND P5, PT, R3, RZ, P3 ;  /* 0x000000ff0300720c */ /* 0x000fe20001fa4270 */
[----:B------:R-:W-:Y:S01]  /*3d00*/  @P4 STG.E.U16 desc[UR36][R4.64+0x12], R45 ;  /* 0x0000122d04004986 */ /* 0x000fe2000c101524 */
[----:B------:R-:W-:Y:S01]  /*3d10*/  ISETP.GT.AND P1, PT, R8, 0x11, PT ;  /* 0x000000110800780c */ /* 0x000fe20003f24270 */
[----:B------:R-:W-:Y:S01]  /*3d20*/  FMUL R39, R39, R48 ;  /* 0x0000003027277220 */ /* 0x000fe20000400000 */
[----:B------:R-:W-:Y:S01]  /*3d30*/  F2FP.F16.F32.PACK_AB R46, RZ, R46 ;  /* 0x0000002eff2e723e */ /* 0x000fe200000000ff */
[-C--:B------:R-:W-:Y:S01]  /*3d40*/  FMUL R24, R24, R48.reuse ;  /* 0x0000003018187220 */ /* 0x080fe20000400000 */
[----:B------:R-:W-:Y:S01]  /*3d50*/  ISETP.GT.AND P4, PT, R3, RZ, P1 ;  /* 0x000000ff0300720c */ /* 0x000fe20000f84270 */
[----:B------:R-:W-:Y:S01]  /*3d60*/  FMUL R25, R25, R48 ;  /* 0x0000003019197220 */ /* 0x000fe20000400000 */
[----:B------:R-:W-:Y:S01]  /*3d70*/  F2FP.F16.F32.PACK_AB R47, RZ, R47 ;  /* 0x0000002fff2f723e */ /* 0x000fe200000000ff */
[----:B------:R-:W-:Y:S01]  /*3d80*/  @P2 STG.E.U16 desc[UR36][R6.64+0x10], R46 ;  /* 0x0000102e06002986 */ /* 0x000fe2000c101524 */
[----:B------:R-:W-:Y:S01]  /*3d90*/  F2FP.F16.F32.PACK_AB R32, RZ, R32 ;  /* 0x00000020ff20723e */ /* 0x000fe200000000ff */
[-C--:B------:R-:W-:Y:S01]  /*3da0*/  FMUL R26, R26, R48.reuse ;  /* 0x000000301a1a7220 */ /* 0x080fe20000400000 */
[----:B------:R-:W-:Y:S01]  /*3db0*/  F2FP.F16.F32.PACK_AB R33, RZ, R33 ;  /* 0x00000021ff21723e */ /* 0x000fe200000000ff */
[----:B------:R-:W-:Y:S01]  /*3dc0*/  @P0 STG.E.U16 desc[UR36][R6.64+0x12], R47 ;  /* 0x0000122f06000986 */ /* 0x000fe2000c101524 */
[----:B------:R-:W-:Y:S01]  /*3dd0*/  ISETP.GT.AND P0, PT, R3, 0x8, P3 ;  /* 0x000000080300780c */ /* 0x000fe20001f04270 */
[----:B------:R-:W-:Y:S01]  /*3de0*/  FMUL R27, R27, R48 ;  /* 0x000000301b1b7220 */ /* 0x000fe20000400000 */
[----:B------:R-:W-:Y:S01]  /*3df0*/  F2FP.F16.F32.PACK_AB R34, RZ, R34 ;  /* 0x00000022ff22723e */ /* 0x000fe200000000ff */
[----:B------:R-:W-:Y:S01]  /*3e00*/  @P5 STG.E.U16 desc[UR36][R4.64+0x20], R32 ;  /* 0x0000202004005986 */ /* 0x000fe2000c101524 */
[----:B------:R-:W-:Y:S01]  /*3e10*/  ISETP.GT.AND P5, PT, R3, 0x8, P1 ;  /* 0x000000080300780c */ /* 0x000fe20000fa4270 */
[-C--:B------:R-:W-:Y:S01]  /*3e20*/  FMUL R28, R28, R48.reuse ;  /* 0x000000301c1c7220 */ /* 0x080fe20000400000 */
[C---:B------:R-:W-:Y:S01]  /*3e30*/  ISETP.GT.AND P1, PT, R8.reuse, 0x19, PT ;  /* 0x000000190800780c */ /* 0x040fe20003f24270 */
[----:B------:R-:W-:Y:S01]  /*3e40*/  @P4 STG.E.U16 desc[UR36][R4.64+0x22], R33 ;  /* 0x0000222104004986 */ /* 0x000fe2000c101524 */
[----:B------:R-:W-:Y:S01]  /*3e50*/  ISETP.GT.AND P4, PT, R8, 0x18, PT ;  /* 0x000000180800780c */ /* 0x000fe20003f84270 */
[-C--:B------:R-:W-:Y:S01]  /*3e60*/  FMUL R29, R29, R48.reuse ;  /* 0x000000301d1d7220 */ /* 0x080fe20000400000 */
[----:B------:R-:W-:Y:S01]  /*3e70*/  F2FP.F16.F32.PACK_AB R35, RZ, R35 ;  /* 0x00000023ff23723e */ /* 0x000fe200000000ff */
[-C--:B------:R-:W-:Y:S01]  /*3e80*/  FMUL R30, R30, R48.reuse ;  /* 0x000000301e1e7220 */ /* 0x080fe20000400000 */
[C---:B------:R-:W-:Y:S01]  /*3e90*/  ISETP.GT.AND P2, PT, R3.reuse, RZ, P4 ;  /* 0x000000ff0300720c */ /* 0x040fe20002744270 */
[----:B------:R-:W-:Y:S01]  /*3ea0*/  @P0 STG.E.U16 desc[UR36][R6.64+0x20], R34 ;  /* 0x0000202206000986 */ /* 0x000fe2000c101524 */
[----:B------:R-:W-:Y:S01]  /*3eb0*/  ISETP.GT.AND P3, PT, R3, RZ, P1 ;  /* 0x000000ff0300720c */ /* 0x000fe20000f64270 */
[----:B------:R-:W-:Y:S01]  /*3ec0*/  FMUL R31, R31, R48 ;  /* 0x000000301f1f7220 */ /* 0x000fe20000400000 */
[C---:B------:R-:W-:Y:S01]  /*3ed0*/  ISETP.GT.AND P4, PT, R3.reuse, 0x8, P4 ;  /* 0x000000080300780c */ /* 0x040fe20002784270 */
[----:B------:R-:W-:Y:S01]  /*3ee0*/  @P5 STG.E.U16 desc[UR36][R6.64+0x22], R35 ;  /* 0x0000222306005986 */ /* 0x000fe2000c101524 */
[----:B------:R-:W-:-:S02]  /*3ef0*/  ISETP.GT.AND P5, PT, R3, 0x8, P1 ;  /* 0x000000080300780c */ /* 0x000fc40000fa4270 */
[----:B------:R-:W-:Y:S02]  /*3f00*/  F2FP.F16.F32.PACK_AB R36, RZ, R36 ;  /* 0x00000024ff24723e */ /* 0x000fe400000000ff */
[----:B------:R-:W-:Y:S02]  /*3f10*/  F2FP.F16.F32.PACK_AB R37, RZ, R37 ;  /* 0x00000025ff25723e */ /* 0x000fe400000000ff */
[----:B------:R-:W-:Y:S01]  /*3f20*/  F2FP.F16.F32.PACK_AB R38, RZ, R38 ;  /* 0x00000026ff26723e */ /* 0x000fe200000000ff */
[----:B------:R-:W-:Y:S01]  /*3f30*/  @P2 STG.E.U16 desc[UR36][R4.64+0x30], R36 ;  /* 0x0000302404002986 */ /* 0x000fe2000c101524 */
[----:B------:R-:W-:Y:S02]  /*3f40*/  F2FP.F16.F32.PACK_AB R39, RZ, R39 ;  /* 0x00000027ff27723e */ /* 0x000fe400000000ff */
[C---:B------:R-:W-:Y:S01]  /*3f50*/  ISETP.GT.AND P2, PT, R8.reuse, 0x21, PT ;  /* 0x000000210800780c */ /* 0x040fe20003f44270 */
[----:B------:R-:W-:Y:S01]  /*3f60*/  @P3 STG.E.U16 desc[UR36][R4.64+0x32], R37 ;  /* 0x0000322504003986 */ /* 0x000fe2000c101524 */
[----:B------:R-:W-:-:S02]  /*3f70*/  ISETP.GT.AND P3, PT, R8, 0x20, PT ;  /* 0x000000200800780c */ /* 0x000fc40003f64270 */
[----:B------:R-:W-:Y:S01]  /*3f80*/  F2FP.F16.F32.PACK_AB R24, RZ, R24 ;  /* 0x00000018ff18723e */ /* 0x000fe200000000ff */
[----:B------:R-:W-:Y:S01]  /*3f90*/  @P4 STG.E.U16 desc[UR36][R6.64+0x30], R38 ;  /* 0x0000302606004986 */ /* 0x000fe2000c101524 */
[C---:B------:R-:W-:Y:S02]  /*3fa0*/  ISETP.GT.AND P4, PT, R3.reuse, RZ, P2 ;  /* 0x000000ff0300720c */ /* 0x040fe40001784270 */
[----:B------:R-:W-:Y:S01]  /*3fb0*/  F2FP.F16.F32.PACK_AB R25, RZ, R25 ;  /* 0x00000019ff19723e */ /* 0x000fe200000000ff */
[----:B------:R-:W-:Y:S01]  /*3fc0*/  @P5 STG.E.U16 desc[UR36][R6.64+0x32], R39 ;  /* 0x0000322706005986 */ /* 0x000fe2000c101524 */
[----:B------:R-:W-:Y:S02]  /*3fd0*/  ISETP.GT.AND P5, PT, R3, RZ, P3 ;  /* 0x000000ff0300720c */ /* 0x000fe40001fa4270 */
[C---:B------:R-:W-:Y:S02]  /*3fe0*/  ISETP.GT.AND P1, PT, R8.reuse, 0x28, PT ;  /* 0x000000280800780c */ /* 0x040fe40003f24270 */
[----:B------:R-:W-:-:S02]  /*3ff0*/  ISETP.GT.AND P0, PT, R8, 0x29, PT ;  /* 0x000000290800780c */ /* 0x000fc40003f04270 */
[C---:B------:R-:W-:Y:S02]  /*4000*/  ISETP.GT.AND P3, PT, R3.reuse, 0x8, P3 ;  /* 0x000000080300780c */ /* 0x040fe40001f64270 */
[C---:B------:R-:W-:Y:S02]  /*4010*/  ISETP.GT.AND P2, PT, R3.reuse, 0x8, P2 ;  /* 0x000000080300780c */ /* 0x040fe40001744270 */
[----:B------:R-:W-:Y:S02]  /*4020*/  F2FP.F16.F32.PACK_AB R26, RZ, R26 ;  /* 0x0000001aff1a723e */ /* 0x000fe400000000ff */
[----:B------:R-:W-:Y:S01]  /*4030*/  F2FP.F16.F32.PACK_AB R27, RZ, R27 ;  /* 0x0000001bff1b723e */ /* 0x000fe200000000ff */
[----:B------:R-:W-:Y:S01]  /*4040*/  @P5 STG.E.U16 desc[UR36][R4.64+0x40], R24 ;  /* 0x0000401804005986 */ /* 0x000fe2000c101524 */
[C---:B------:R-:W-:Y:S02]  /*4050*/  ISETP.GT.AND P5, PT, R3.reuse, RZ, P0 ;  /* 0x000000ff0300720c */ /* 0x040fe400007a4270 */
[C---:B------:R-:W-:Y:S01]  /*4060*/  ISETP.GT.AND P0, PT, R3.reuse, 0x8, P0 ;  /* 0x000000080300780c */ /* 0x040fe20000704270 */
[----:B------:R-:W-:Y:S01]  /*4070*/  @P4 STG.E.U16 desc[UR36][R4.64+0x42], R25 ;  /* 0x0000421904004986 */ /* 0x000fe2000c101524 */
[----:B------:R-:W-:-:S02]  /*4080*/  ISETP.GT.AND P4, PT, R3, RZ, P1 ;  /* 0x000000ff0300720c */ /* 0x000fc40000f84270 */
[----:B------:R-:W-:Y:S01]  /*4090*/  ISETP.GT.AND P1, PT, R3, 0x8, P1 ;  /* 0x000000080300780c */ /* 0x000fe20000f24270 */
[----:B------:R-:W-:Y:S01]  /*40a0*/  @P3 STG.E.U16 desc[UR36][R6.64+0x40], R26 ;  /* 0x0000401a06003986 */ /* 0x000fe2000c101524 */
[----:B------:R-:W-:Y:S02]  /*40b0*/  F2FP.F16.F32.PACK_AB R28, RZ, R28 ;  /* 0x0000001cff1c723e */ /* 0x000fe400000000ff */
[----:B------:R-:W-:Y:S01]  /*40c0*/  F2FP.F16.F32.PACK_AB R29, RZ, R29 ;  /* 0x0000001dff1d723e */ /* 0x000fe200000000ff */
[----:B------:R-:W-:Y:S01]  /*40d0*/  @P2 STG.E.U16 desc[UR36][R6.64+0x42], R27 ;  /* 0x0000421b06002986 */ /* 0x000fe2000c101524 */
[----:B------:R-:W-:Y:S02]  /*40e0*/  F2FP.F16.F32.PACK_AB R30, RZ, R30 ;  /* 0x0000001eff1e723e */ /* 0x000fe400000000ff */
[----:B------:R-:W-:-:S03]  /*40f0*/  F2FP.F16.F32.PACK_AB R31, RZ, R31 ;  /* 0x0000001fff1f723e */ /* 0x000fc600000000ff */
[----:B------:R-:W-:Y:S04]  /*4100*/  @P4 STG.E.U16 desc[UR36][R4.64+0x50], R28 ;  /* 0x0000501c04004986 */ /* 0x000fe8000c101524 */
[----:B------:R0:W-:Y:S02]  /*4110*/  @P5 STG.E.U16 desc[UR36][R4.64+0x52], R29 ;  /* 0x0000521d04005986 */ /* 0x0001e4000c101524 */
[----:B0-----:R-:W-:Y:S02]  /*4120*/  @P1 IMAD.MOV.U32 R4, RZ, RZ, R6 ;  /* 0x000000ffff041224 */ /* 0x001fe400078e0006 */
[----:B------:R-:W-:-:S05]  /*4130*/  @P1 IMAD.MOV.U32 R5, RZ, RZ, R7 ;  /* 0x000000ffff051224 */ /* 0x000fca00078e0007 */
[----:B------:R0:W-:Y:S04]  /*4140*/  @P1 STG.E.U16 desc[UR36][R4.64+0x50], R30 ;  /* 0x0000501e04001986 */ /* 0x0001e8000c101524 */
[----:B------:R0:W-:Y:S02]  /*4150*/  @P0 STG.E.U16 desc[UR36][R6.64+0x52], R31 ;  /* 0x0000521f06000986 */ /* 0x0001e4000c101524 */
.L_x_81:
[----:B------:R-:W-:Y:S05]  /*4160*/  BSYNC B0 ;  /* 0x0000000000007941 */ /* 0x000fea0003800000 */
.L_x_35:
[----:B------:R-:W-:Y:S01]  /*4170*/  ULDC UR4, c[0x0][0xc] ;  /* 0x0000030000047ab9 */ /* 0x000fe20000000800 */
[----:B------:R-:W-:Y:S01]  /*4180*/  ULDC UR5, c[0x0][0x10] ;  /* 0x0000040000057ab9 */ /* 0x000fe20000000800 */
[----:B------:R-:W1:Y:S01]  /*4190*/  LDC R3, c[0x0][0x14] ;  /* 0x00000500ff037b82 */ /* 0x000e620000000800 */
[----:B------:R-:W-:Y:S01]  /*41a0*/  UIMAD.WIDE.U32 UR4, UR4, UR5, URZ ;  /* 0x00000005040472a5 */ /* 0x000fe2000f8e003f */
[----:B------:R-:W-:Y:S02]  /*41b0*/  IMAD.MOV.U32 R52, RZ, RZ, -0x1 ;  /* 0xffffffffff347424 */ /* 0x000fe400078e00ff */
[----:B------:R-:W-:-:S03]  /*41c0*/  IMAD.MOV.U32 R51, RZ, RZ, -0x1 ;  /* 0xffffffffff337424 */ /* 0x000fc600078e00ff */
[----:B-1----:R-:W-:-:S04]  /*41d0*/  IMAD.WIDE.U32 R16, R3, UR4, R16 ;  /* 0x0000000403107c25 */ /* 0x002fc8000f8e0010 */
[----:B------:R-:W-:Y:S01]  /*41e0*/  IMAD R3, R3, UR5, RZ ;  /* 0x0000000503037c24 */ /* 0x000fe2000f8e02ff */
[----:B------:R-:W-:Y:S02]  /*41f0*/  ULDC.64 UR4, c[0x0][0x650] ;  /* 0x0001940000047ab9 */ /* 0x000fe40000000a00 */
[----:B------:R-:W-:Y:S01]  /*4200*/  ISETP.GE.U32.AND P0, PT, R16, UR4, PT ;  /* 0x0000000410007c0c */ /* 0x000fe2000bf06070 */
[--C-:B------:R-:W-:Y:S01]  /*4210*/  IMAD.IADD R17, R17, 0x1, R3.reuse ;  /* 0x0000000111117824 */ /* 0x100fe200078e0203 */
[----:B------:R-:W-:-:S04]  /*4220*/  PRMT R3, RZ, 0x7610, R3 ;  /* 0x00007610ff037816 */ /* 0x000fc80000000003 */
[----:B------:R-:W-:-:S13]  /*4230*/  ISETP.GE.U32.AND.EX P0, PT, R17, UR5, PT, P0 ;  /* 0x0000000511007c0c */ /* 0x000fda000bf06100 */
[----:B------:R-:W-:Y:S05]  /*4240*/  @P0 BRA `(.L_x_82) ;  /* 0x0000000400640947 */ /* 0x000fea0003800000 */
[----:B----4-:R-:W1:Y:S01]  /*4250*/  S2R R12, SR_CTAID.X ;  /* 0x00000000000c7919 */ /* 0x010e620000002500 */
[----:B--23--:R-:W2:Y:S01]  /*4260*/  LDC.64 R10, c[0x0][0x628] ;  /* 0x00018a00ff0a7b82 */ /* 0x00cea20000000a00 */
[----:B------:R-:W-:Y:S01]  /*4270*/  ULDC UR4, c[0x0][0x150] ;  /* 0x0000540000047ab9 */ /* 0x000fe20000000800 */
[----:B------:R-:W-:Y:S01]  /*4280*/  IMAD.MOV.U32 R8, RZ, RZ, R16 ;  /* 0x000000ffff087224 */ /* 0x000fe200078e0010 */
[----:B------:R-:W3:Y:S01]  /*4290*/  S2R R24, SR_CTAID.Y ;  /* 0x0000000000187919 */ /* 0x000ee20000002600 */
[----:B------:R-:W-:-:S04]  /*42a0*/  IMAD.MOV.U32 R9, RZ, RZ, R17 ;  /* 0x000000ffff097224 */ /* 0x000fc800078e0011 */
[----:B------:R-:W4:Y:S08]  /*42b0*/  LDC R21, c[0x0][0x144] ;  /* 0x00005100ff157b82 */ /* 0x000f300000000800 */
[----:B------:R-:W0:Y:S08]  /*42c0*/  LDC R0, c[0x0][0x630] ;  /* 0x00018c00ff007b82 */ /* 0x000e300000000800 */
[----:B------:R-:W0:Y:S01]  /*42d0*/  LDC.64 R14, c[0x0][0x620] ;  /* 0x00018800ff0e7b82 */ /* 0x000e220000000a00 */
[----:B--2---:R-:W-:-:S04]  /*42e0*/  ISETP.NE.U32.AND P0, PT, R10, RZ, PT ;  /* 0x000000ff0a00720c */ /* 0x004fc80003f05070 */
[----:B------:R-:W-:Y:S02]  /*42f0*/  ISETP.NE.AND.EX P0, PT, R11, RZ, PT, P0 ;  /* 0x000000ff0b00720c */ /* 0x000fe40003f05300 */
[----:B-1----:R-:W-:-:S05]  /*4300*/  I2FP.F32.U32 R3, R12 ;  /* 0x0000000c00037245 */ /* 0x002fca0000201000 */
[----:B------:R-:W-:-:S04]  /*4310*/  FMUL R3, R3, UR4 ;  /* 0x0000000403037c20 */ /* 0x000fc80008400000 */
[----:B------:R1:W2:Y:S02]  /*4320*/  F2I.U32.TRUNC.NTZ R20, R3 ;  /* 0x0000000300147305 */ /* 0x0002a4000020f000 */
[----:B---34-:R-:W-:Y:S05]  /*4330*/  @!P0 BRA `(.L_x_83) ;  /* 0x0000000000288947 */ /* 0x018fea0003800000 */
[----:B-1----:R-:W1:Y:S02]  /*4340*/  LDC R3, c[0x0][0x634] ;  /* 0x00018d00ff037b82 */ /* 0x002e640000000800 */
[----:B-1----:R-:W-:-:S05]  /*4350*/  IADD3 R3, P0, R16, R3, RZ ;  /* 0x0000000310037210 */ /* 0x002fca0007f1e0ff */
[----:B------:R-:W-:-:S04]  /*4360*/  IMAD.X R13, RZ, RZ, R17, P0 ;  /* 0x000000ffff0d7224 */ /* 0x000fc800000e0611 */
[----:B0-----:R-:W-:-:S04]  /*4370*/  IMAD.WIDE.U32 R4, R13, R10, RZ ;  /* 0x0000000a0d047225 */ /* 0x001fc800078e00ff */
[----:B------:R-:W-:-:S04]  /*4380*/  IMAD.WIDE.U32 R6, P0, R3, R11, R4 ;  /* 0x0000000b03067225 */ /* 0x000fc80007800004 */
[----:B------:R-:W-:-:S04]  /*4390*/  IMAD.WIDE.U32 R4, R3, R10, RZ ;  /* 0x0000000a03047225 */ /* 0x000fc800078e00ff */
[----:B------:R-:W-:Y:S01]  /*43a0*/  IMAD.X R9, RZ, RZ, RZ, P0 ;  /* 0x000000ffff097224 */ /* 0x000fe200000e06ff */
[----:B------:R-:W-:Y:S01]  /*43b0*/  IADD3 RZ, P0, R5, R6, RZ ;  /* 0x0000000605ff7210 */ /* 0x000fe20007f1e0ff */
[----:B------:R-:W-:-:S04]  /*43c0*/  IMAD.MOV.U32 R8, RZ, RZ, R7 ;  /* 0x000000ffff087224 */ /* 0x000fc800078e0007 */
[----:B------:R-:W-:-:S08]  /*43d0*/  IMAD.WIDE.U32.X R8, R13, R11, R8, P0 ;  /* 0x0000000b0d087225 */ /* 0x000fd000000e0408 */
.L_x_83:
[----:B------:R-:W3:Y:S01]  /*43e0*/  LDC.64 R28, c[0x0][0x640] ;  /* 0x00019000ff1c7b82 */ /* 0x000ee20000000a00 */
[-CC-:B0-----:R-:W-:Y:S01]  /*43f0*/  SHF.R.U64 R51, R8, R0.reuse, R9.reuse ;  /* 0x0000000008337219 */ /* 0x181fe20000001209 */
[----:B--2---:R-:W-:Y:S01]  /*4400*/  IMAD.MOV R20, RZ, RZ, -R20 ;  /* 0x000000ffff147224 */ /* 0x004fe200078e0a14 */
[----:B------:R-:W-:Y:S01]  /*4410*/  SHF.R.U32.HI R0, RZ, R0, R9 ;  /* 0x00000000ff007219 */ /* 0x000fe20000011609 */
[----:B------:R-:W-:Y:S01]  /*4420*/  ULDC UR4, c[0x0][0x154] ;  /* 0x0000550000047ab9 */ /* 0x000fe20000000800 */
[----:B-1----:R-:W-:Y:S01]  /*4430*/  IADD3 R3, P0, RZ, -R51, RZ ;  /* 0x80000033ff037210 */ /* 0x002fe20007f1e0ff */
[----:B------:R-:W-:Y:S02]  /*4440*/  IMAD R21, R21, R20, R12 ;  /* 0x0000001415157224 */ /* 0x000fe400078e020c */
[----:B------:R-:W0:Y:S01]  /*4450*/  LDC R6, c[0x0][0x618] ;  /* 0x00018600ff067b82 */ /* 0x000e220000000800 */
[----:B------:R-:W-:Y:S02]  /*4460*/  IMAD.MOV.U32 R7, RZ, RZ, 0x1 ;  /* 0x00000001ff077424 */ /* 0x000fe400078e00ff */
[----:B------:R-:W-:-:S04]  /*4470*/  IMAD.X R5, RZ, RZ, ~R0, P0 ;  /* 0x000000ffff057224 */ /* 0x000fc800000e0e00 */
[-C--:B------:R-:W-:Y:S01]  /*4480*/  IMAD R0, R5, R14.reuse, RZ ;  /* 0x0000000e05007224 */ /* 0x080fe200078e02ff */
[----:B------:R-:W1:Y:S01]  /*4490*/  LDC R8, c[0x0][0x608] ;  /* 0x00018200ff087b82 */ /* 0x000e620000000800 */
[----:B------:R-:W-:-:S04]  /*44a0*/  IMAD.WIDE.U32 R4, R3, R14, R16 ;  /* 0x0000000e03047225 */ /* 0x000fc800078e0010 */
[----:B------:R-:W-:Y:S01]  /*44b0*/  IMAD R3, R3, R15, R0 ;  /* 0x0000000f03037224 */ /* 0x000fe200078e0200 */
[----:B------:R-:W-:Y:S02]  /*44c0*/  I2FP.F32.U32 R0, R24 ;  /* 0x0000001800007245 */ /* 0x000fe40000201000 */
[----:B------:R-:W2:Y:S01]  /*44d0*/  LDC R26, c[0x0][0x658] ;  /* 0x00019600ff1a7b82 */ /* 0x000ea20000000800 */
[----:B------:R-:W-:Y:S01]  /*44e0*/  IMAD.IADD R3, R5, 0x1, R3 ;  /* 0x0000000105037824 */ /* 0x000fe200078e0203 */
[----:B---3--:R-:W-:Y:S01]  /*44f0*/  ISETP.NE.U32.AND P0, PT, R28, RZ, PT ;  /* 0x000000ff1c00720c */ /* 0x008fe20003f05070 */
[----:B------:R-:W-:Y:S01]  /*4500*/  FMUL R0, R0, UR4 ;  /* 0x0000000400007c20 */ /* 0x000fe20008400000 */
[----:B------:R-:W-:Y:S02]  /*4510*/  IMAD.MOV.U32 R5, RZ, RZ, -0x1 ;  /* 0xffffffffff057424 */ /* 0x000fe400078e00ff */
[----:B------:R-:W-:Y:S01]  /*4520*/  ISETP.NE.AND.EX P0, PT, R29, RZ, PT, P0 ;  /* 0x000000ff1d00720c */ /* 0x000fe20003f05300 */
[----:B------:R3:W4:Y:S01]  /*4530*/  F2I.U32.TRUNC.NTZ R13, R0 ;  /* 0x00000000000d7305 */ /* 0x000722000020f000 */
[----:B------:R-:W3:Y:S01]  /*4540*/  LDC R15, c[0x0][0x148] ;  /* 0x00005200ff0f7b82 */ /* 0x000ee20000000800 */
[----:B0-----:R-:W-:-:S02]  /*4550*/  SHF.R.U64 R12, R4, R6, R3 ;  /* 0x00000006040c7219 */ /* 0x001fc40000001203 */
[----:B------:R-:W-:-:S05]  /*4560*/  SHF.R.U32.HI R3, RZ, R6, R3 ;  /* 0x00000006ff037219 */ /* 0x000fca0000011603 */
[----:B------:R-:W0:Y:S01]  /*4570*/  LDC R20, c[0x0][0x600] ;  /* 0x00018000ff147b82 */ /* 0x000e220000000800 */
[-CC-:B-1----:R-:W-:Y:S02]  /*4580*/  SHF.R.U64 R10, R12, R8.reuse, R3.reuse ;  /* 0x000000080c0a7219 */ /* 0x182fe40000001203 */
[----:B------:R-:W-:-:S05]  /*4590*/  SHF.R.U32.HI R3, RZ, R8, R3 ;  /* 0x00000008ff037219 */ /* 0x000fca0000011603 */
[----:B------:R-:W1:Y:S01]  /*45a0*/  LDC R27, c[0x0][0x648] ;  /* 0x00019200ff1b7b82 */ /* 0x000e620000000800 */
[-C--:B--2---:R-:W-:Y:S02]  /*45b0*/  SHF.L.U32 R4, R5, R26.reuse, RZ ;  /* 0x0000001a05047219 */ /* 0x084fe400000006ff */
[-CC-:B------:R-:W-:Y:S02]  /*45c0*/  SHF.R.U64 R14, R10, R26.reuse, R3.reuse ;  /* 0x0000001a0a0e7219 */ /* 0x180fe40000001203 */
[----:B------:R-:W-:Y:S02]  /*45d0*/  SHF.R.U32.HI R5, RZ, R26, R3 ;  /* 0x0000001aff057219 */ /* 0x000fe40000011603 */
[----:B------:R-:W-:Y:S01]  /*45e0*/  LOP3.LUT R25, RZ, R4, RZ, 0x33, !PT ;  /* 0x00000004ff197212 */ /* 0x000fe200078e33ff */
[----:B------:R-:W2:Y:S01]  /*45f0*/  LDC R30, c[0x0][0x638] ;  /* 0x00018e00ff1e7b82 */ /* 0x000ea20000000800 */
[----:B------:R-:W-:Y:S01]  /*4600*/  SHF.L.U32 R26, R7, R26, RZ ;  /* 0x0000001a071a7219 */ /* 0x000fe200000006ff */
[----:B------:R-:W-:-:S06]  /*4610*/  IMAD.MOV.U32 R4, RZ, RZ, R14 ;  /* 0x000000ffff047224 */ /* 0x000fcc00078e000e */
[----:B------:R-:W0:Y:S01]  /*4620*/  LDC R31, c[0x0][0x610] ;  /* 0x00018400ff1f7b82 */ /* 0x000e220000000800 */
[----:B----4-:R-:W-:Y:S05]  /*4630*/  @!P0 BRA `(.L_x_84) ;  /* 0x0000000000288947 */ /* 0x010fea0003800000 */
        /* <DEDUP_REMOVED lines=10> */
.L_x_84:
[----:B------:R-:W-:Y:S01]  /*46e0*/  ISETP.NE.AND P0, PT, R2, 0x1, PT ;  /* 0x000000010200780c */ /* 0x000fe20003f05270 */
[----:B0-----:R-:W-:Y:S01]  /*46f0*/  VIADD R7, R20, 0xffffffff ;  /* 0xffffffff14077836 */ /* 0x001fe20000000000 */
[----:B-1-3--:R-:W-:Y:S01]  /*4700*/  SHF.R.U64 R0, R4, R27, R5 ;  /* 0x0000001b04007219 */ /* 0x00afe20000001205 */
[----:B------:R-:W-:Y:S01]  /*4710*/  IMAD.MOV R13, RZ, RZ, -R13 ;  /* 0x000000ffff0d7224 */ /* 0x000fe200078e0a0d */
[----:B------:R-:W-:Y:S01]  /*4720*/  LOP3.LUT R5, R10, R25, RZ, 0xc0, !PT ;  /* 0x000000190a057212 */ /* 0x000fe200078ec0ff */
[----:B------:R-:W-:Y:S01]  /*4730*/  IMAD.MOV.U32 R4, RZ, RZ, 0x1 ;  /* 0x00000001ff047424 */ /* 0x000fe200078e00ff */
[----:B------:R-:W-:Y:S01]  /*4740*/  LOP3.LUT R12, R12, R7, RZ, 0xc0, !PT ;  /* 0x000000070c0c7212 */ /* 0x000fe200078ec0ff */
[----:B------:R-:W-:Y:S02]  /*4750*/  IMAD.MOV R3, RZ, RZ, -R0 ;  /* 0x000000ffff037224 */ /* 0x000fe400078e0a00 */
[----:B------:R-:W-:Y:S02]  /*4760*/  IMAD R0, R26, R0, R5 ;  /* 0x000000001a007224 */ /* 0x000fe400078e0205 */
[----:B--2---:R-:W-:-:S02]  /*4770*/  IMAD R3, R3, R30, R14 ;  /* 0x0000001e03037224 */ /* 0x004fc400078e020e */
[----:B------:R-:W-:Y:S02]  /*4780*/  @P0 IMAD R21, R15, R13, R24 ;  /* 0x0000000d0f150224 */ /* 0x000fe400078e0218 */
[----:B------:R-:W-:Y:S01]  /*4790*/  IMAD R5, R3, R20, R12 ;  /* 0x0000001403057224 */ /* 0x000fe200078e020c */
[----:B------:R-:W-:Y:S01]  /*47a0*/  PRMT R3, R4, 0x7610, R3 ;  /* 0x0000761004037816 */ /* 0x000fe20000000003 */
[----:B------:R-:W-:-:S05]  /*47b0*/  IMAD R0, R0, R31, R21 ;  /* 0x0000001f00007224 */ /* 0x000fca00078e0215 */
[----:B------:R-:W-:Y:S02]  /*47c0*/  SEL R52, R5, R0, !P0 ;  /* 0x0000000005347207 */ /* 0x000fe40004000000 */
[----:B------:R-:W-:-:S07]  /*47d0*/  SEL R0, R0, R5, !P0 ;  /* 0x0000000500007207 */ /* 0x000fce0004000000 */
.L_x_82:
[----:B------:R-:W-:Y:S01]  /*47e0*/  LOP3.LUT P0, RZ, R3, 0xff, RZ, 0xc0, !PT ;  /* 0x000000ff03ff7812 */ /* 0x000fe2000780c0ff */
[----:B------:R-:W-:-:S12]  /*47f0*/  IMAD.MOV.U32 R50, RZ, RZ, R0 ;  /* 0x000000ffff327224 */ /* 0x000fd800078e0000 */
[----:B------:R-:W-:Y:S05]  /*4800*/  @P0 BRA `(.L_x_85) ;  /* 0xffffffc800b40947 */ /* 0x000fea000383ffff */
[----:B------:R-:W-:Y:S05]  /*4810*/  EXIT ;  /* 0x000000000000794d */ /* 0x000fea0003800000 */
.L_x_8:
[----:B0-----:R-:W-:Y:S01]  /*4820*/  ULDC.64 UR4, c[0x0][0x650] ;  /* 0x0001940000047ab9 */ /* 0x001fe20000000a00 */
        /* <DEDUP_REMOVED lines=25> */
.L_x_87:
[----:B------:R-:W0:Y:S01]  /*49c0*/  LDC.64 R28, c[0x0][0x640] ;  /* 0x00019000ff1c7b82 */ /* 0x000e220000000a00 */
[-CC-:B------:R-:W-:Y:S01]  /*49d0*/  SHF.R.U64 R22, R12, R6.reuse, R13.reuse ;  /* 0x000000060c167219 */ /* 0x180fe2000000120d */
[----:B------:R-:W-:Y:S01]  /*49e0*/  IMAD.MOV.U32 R30, RZ, RZ, 0x1 ;  /* 0x00000001ff1e7424 */ /* 0x000fe200078e00ff */
[----:B------:R-:W-:Y:S02]  /*49f0*/  SHF.R.U32.HI R6, RZ, R6, R13 ;  /* 0x00000006ff067219 */ /* 0x000fe4000001160d */
        /* <DEDUP_REMOVED lines=8> */
[----:B------:R-:W-:Y:S01]  /*4a80*/  IMAD.IADD R9, R9, 0x1, R11 ;  /* 0x0000000109097824 */ /* 0x000fe200078e020b */
[----:B0-----:R-:W-:-:S04]  /*4a90*/  ISETP.NE.U32.AND P0, PT, R28, RZ, PT ;  /* 0x000000ff1c00720c */ /* 0x001fc80003f05070 */
[----:B------:R-:W-:Y:S02]  /*4aa0*/  ISETP.NE.AND.EX P0, PT, R29, RZ, PT, P0 ;  /* 0x000000ff1d00720c */ /* 0x000fe40003f05300 */
[----:B------:R-:W0:Y:S01]  /*4ab0*/  LDC R20, c[0x0][0x600] ;  /* 0x00018000ff147b82 */ /* 0x000e220000000800 */
[-CC-:B-1----:R-:W-:Y:S01]  /*4ac0*/  SHF.R.U64 R14, R8, R10.reuse, R9.reuse ;  /* 0x0000000a080e7219 */ /* 0x182fe20000001209 */
[----:B------:R-:W-:Y:S01]  /*4ad0*/  IMAD.MOV.U32 R8, RZ, RZ, -0x1 ;  /* 0xffffffffff087424 */ /* 0x000fe200078e00ff */
[----:B------:R-:W-:-:S05]  /*4ae0*/  SHF.R.U32.HI R9, RZ, R10, R9 ;  /* 0x0000000aff097219 */ /* 0x000fca0000011609 */
[----:B------:R-:W1:Y:S01]  /*4af0*/  LDC R24, c[0x0][0x648] ;  /* 0x00019200ff187b82 */ /* 0x000e620000000800 */
[-CC-:B--2---:R-:W-:Y:S02]  /*4b00*/  SHF.R.U64 R23, R14, R12.reuse, R9.reuse ;  /* 0x0000000c0e177219 */ /* 0x184fe40000001209 */
[----:B------:R-:W-:-:S05]  /*4b10*/  SHF.R.U32.HI R6, RZ, R12, R9 ;  /* 0x0000000cff067219 */ /* 0x000fca0000011609 */
[----:B------:R-:W2:Y:S01]  /*4b20*/  LDC R26, c[0x0][0x638] ;  /* 0x00018e00ff1a7b82 */ /* 0x000ea20000000800 */
[-C--:B---3--:R-:W-:Y:S02]  /*4b30*/  SHF.L.U32 R8, R8, R27.reuse, RZ ;  /* 0x0000001b08087219 */ /* 0x088fe400000006ff */
[-CC-:B------:R-:W-:Y:S02]  /*4b40*/  SHF.R.U64 R25, R23, R27.reuse, R6.reuse ;  /* 0x0000001b17197219 */ /* 0x180fe40000001206 */
[----:B------:R-:W-:Y:S02]  /*4b50*/  LOP3.LUT R32, RZ, R8, RZ, 0x33, !PT ;  /* 0x00000008ff207212 */ /* 0x000fe400078e33ff */
[----:B------:R-:W-:Y:S01]  /*4b60*/  SHF.R.U32.HI R9, RZ, R27, R6 ;  /* 0x0000001bff097219 */ /* 0x000fe20000011606 */
[----:B------:R-:W3:Y:S01]  /*4b70*/  LDC R31, c[0x0][0x610] ;  /* 0x00018400ff1f7b82 */ /* 0x000ee20000000800 */
[----:B------:R-:W-:Y:S01]  /*4b80*/  IMAD.MOV.U32 R8, RZ, RZ, R25 ;  /* 0x000000ffff087224 */ /* 0x000fe200078e0019 */
[----:B------:R-:W-:Y:S06]  /*4b90*/  @!P0 BRA `(.L_x_88) ;  /* 0x0000000000288947 */ /* 0x000fec0003800000 */
        /* <DEDUP_REMOVED lines=10> */
.L_x_88:
[----:B------:R-:W-:Y:S02]  /*4c40*/  ISETP.NE.AND P0, PT, R2, 0x1, PT ;  /* 0x000000010200780c */ /* 0x000fe40003f05270 */
[----:B-1----:R-:W-:Y:S01]  /*4c50*/  SHF.R.U64 R6, R8, R24, R9 ;  /* 0x0000001808067219 */ /* 0x002fe20000001209 */
[----:B0-----:R-:W-:Y:S01]  /*4c60*/  VIADD R9, R20, 0xffffffff ;  /* 0xffffffff14097836 */ /* 0x001fe20000000000 */
[----:B------:R-:W-:Y:S02]  /*4c70*/  SHF.L.U32 R30, R30, R27, RZ ;  /* 0x0000001b1e1e7219 */ /* 0x000fe400000006ff */
[----:B------:R-:W-:Y:S01]  /*4c80*/  LOP3.LUT R5, R23, R32, RZ, 0xc0, !PT ;  /* 0x0000002017057212 */ /* 0x000fe200078ec0ff */
[----:B------:R-:W-:-:S04]  /*4c90*/  IMAD.MOV R8, RZ, RZ, -R6 ;  /* 0x000000ffff087224 */ /* 0x000fc800078e0a06 */
[----:B------:R-:W-:Y:S01]  /*4ca0*/  IMAD R6, R30, R6, R5 ;  /* 0x000000061e067224 */ /* 0x000fe200078e0205 */
[----:B------:R-:W-:Y:S01]  /*4cb0*/  LOP3.LUT R5, R14, R9, RZ, 0xc0, !PT ;  /* 0x000000090e057212 */ /* 0x000fe200078ec0ff */
[----:B------:R-:W-:Y:S02]  /*4cc0*/  @P0 IMAD R3, R7, R21, R4 ;  /* 0x0000001507030224 */ /* 0x000fe400078e0204 */
[----:B--2---:R-:W-:Y:S02]  /*4cd0*/  IMAD R4, R8, R26, R25 ;  /* 0x0000001a08047224 */ /* 0x004fe400078e0219 */
[----:B---3--:R-:W-:Y:S02]  /*4ce0*/  IMAD R3, R6, R31, R3 ;  /* 0x0000001f06037224 */ /* 0x008fe400078e0203 */
[----:B------:R-:W-:Y:S02]  /*4cf0*/  IMAD R4, R4, R20, R5 ;  /* 0x0000001404047224 */ /* 0x000fe400078e0205 */
[----:B------:R-:W-:-:S02]  /*4d00*/  IMAD.MOV.U32 R8, RZ, RZ, 0x1 ;  /* 0x00000001ff087424 */ /* 0x000fc400078e00ff */
[----:B------:R-:W-:Y:S01]  /*4d10*/  IMAD.MOV.U32 R6, RZ, RZ, R22 ;  /* 0x000000ffff067224 */ /* 0x000fe200078e0016 */
[----:B------:R-:W-:Y:S02]  /*4d20*/  SEL R20, R4, R3, !P0 ;  /* 0x0000000304147207 */ /* 0x000fe40004000000 */
[----:B------:R-:W-:-:S07]  /*4d30*/  SEL R13, R3, R4, !P0 ;  /* 0x00000004030d7207 */ /* 0x000fce0004000000 */
.L_x_86:
[----:B------:R-:W-:-:S08]  /*4d40*/  NOP ;  /* 0x0000000000007918 */ /* 0x000fd00000000000 */
[----:B------:R-:W0:-:S00]  /*4d50*/  USETMAXREG.DEALLOC.CTAPOOL 0x28 ;  /* 0x00000028000079c8 */ /* 0x000e0000080e0500 */
[----:B0-----:R-:W-:-:S13]  /*4d60*/  ISETP.NE.AND P0, PT, R0, RZ, PT ;  /* 0x000000ff0000720c */ /* 0x001fda0003f05270 */
[----:B------:R-:W-:Y:S05]  /*4d70*/  @P0 EXIT ;  /* 0x000000000000094d */ /* 0x000fea0003800000 */
[----:B------:R-:W-:Y:S01]  /*4d80*/  LOP3.LUT P0, RZ, R8, 0xff, RZ, 0xc0, !PT ;  /* 0x000000ff08ff7812 */ /* 0x000fe2000780c0ff */
[----:B------:R-:W-:Y:S02]  /*4d90*/  IMAD.MOV.U32 R0, RZ, RZ, 0x1 ;  /* 0x00000001ff007424 */ /* 0x000fe400078e00ff */
[----:B------:R-:W-:-:S10]  /*4da0*/  IMAD.MOV.U32 R3, RZ, RZ, RZ ;  /* 0x000000ffff037224 */ /* 0x000fd400078e00ff */
[----:B------:R-:W-:Y:S05]  /*4db0*/  @!P0 BRA `(.L_x_89) ;  /* 0x0000000c003c8947 */ /* 0x000fea0003800000 */
[----:B------:R-:W0:Y:S01]  /*4dc0*/  LDC R0, c[0x0][0x28c] ;  /* 0x0000a300ff007b82 */ /* 0x000e220000000800 */
[----:B------:R-:W1:Y:S01]  /*4dd0*/  S2R R9, SR_CgaCtaId ;  /* 0x0000000000097919 */ /* 0x000e620000008800 */
[----:B------:R-:W-:Y:S01]  /*4de0*/  ULDC UR5, c[0x0][0x600] ;  /* 0x0001800000057ab9 */ /* 0x000fe20000000800 */
[----:B------:R-:W-:Y:S01]  /*4df0*/  ULDC UR4, c[0x0][0xc] ;  /* 0x0000030000047ab9 */ /* 0x000fe20000000800 */
[----:B------:R-:W-:Y:S01]  /*4e00*/  UIADD3 UR16, UR5, -0x1, URZ ;  /* 0xffffffff05107890 */ /* 0x000fe2000fffe03f */
[----:B------:R-:W-:Y:S01]  /*4e10*/  BSSY B0, `(.L_x_89) ;  /* 0x00000c9000007945 */ /* 0x000fe20003800000 */
[----:B------:R-:W-:Y:S01]  /*4e20*/  ULDC UR6, c[0x0][0x658] ;  /* 0x0001960000067ab9 */ /* 0x000fe20000000800 */
[----:B------:R-:W-:Y:S01]  /*4e30*/  ULDC UR5, c[0x0][0x10] ;  /* 0x0000040000057ab9 */ /* 0x000fe20000000800 */
[----:B------:R-:W-:Y:S01]  /*4e40*/  UMOV UR7, 0xffffffff ;  /* 0xffffffff00077882 */ /* 0x000fe20000000000 */
[----:B------:R-:W-:Y:S01]  /*4e50*/  UMOV UR8, 0x1 ;  /* 0x0000000100087882 */ /* 0x000fe20000000000 */
[----:B------:R-:W-:Y:S01]  /*4e60*/  UIMAD.WIDE.U32 UR4, UR4, UR5, URZ ;  /* 0x00000005040472a5 */ /* 0x000fe2000f8e003f */
[----:B------:R-:W-:Y:S01]  /*4e70*/  IMAD.MOV.U32 R11, RZ, RZ, 0x1 ;  /* 0x00000001ff0b7424 */ /* 0x000fe200078e00ff */
[----:B------:R-:W-:Y:S01]  /*4e80*/  USHF.L.U32 UR7, UR7, UR6, URZ ;  /* 0x0000000607077299 */ /* 0x000fe2000800063f */
[----:B------:R-:W-:Y:S01]  /*4e90*/  LOP3.LUT R8, R19, 0x2, RZ, 0xfc, !PT ;  /* 0x0000000213087812 */ /* 0x000fe200078efcff */
[----:B------:R-:W-:-:S02]  /*4ea0*/  USHF.L.U32 UR18, UR8, UR6, URZ ;  /* 0x0000000608127299 */ /* 0x000fc4000800063f */
[----:B------:R-:W-:Y:S01]  /*4eb0*/  ULOP3.LUT UR17, URZ, UR7, URZ, 0x33, !UPT ;  /* 0x000000073f117292 */ /* 0x000fe2000f8e333f */
[----:B------:R-:W-:Y:S01]  /*4ec0*/  ULDC UR6, c[0x0][0x14] ;  /* 0x0000050000067ab9 */ /* 0x000fe20000000800 */
[----:B------:R-:W-:Y:S01]  /*4ed0*/  ULDC.64 UR22, c[0x0][0x198] ;  /* 0x0000660000167ab9 */ /* 0x000fe20000000a00 */
[----:B------:R-:W-:Y:S02]  /*4ee0*/  UIMAD.WIDE.U32 UR20, UR4, UR6, URZ ;  /* 0x00000006041472a5 */ /* 0x000fe4000f8e003f */
[----:B------:R-:W-:Y:S01]  /*4ef0*/  UIMAD UR13, UR5, UR6, URZ ;  /* 0x00000006050d72a4 */ /* 0x000fe2000f8e023f */
[----:B0-----:R-:W-:-:S03]  /*4f00*/  VIADD R0, R0, 0x3f ;  /* 0x0000003f00007836 */ /* 0x001fc60000000000 */
[----:B------:R-:W-:Y:S02]  /*4f10*/  UIADD3 UR13, UR21, UR13, URZ ;  /* 0x0000000d150d7290 */ /* 0x000fe4000fffe03f */
[----:B------:R-:W-:-:S04]  /*4f20*/  SHF.R.S32.HI R3, RZ, 0x1f, R0 ;  /* 0x0000001fff037819 */ /* 0x000fc80000011400 */
[----:B------:R-:W-:Y:S01]  /*4f30*/  LEA.HI R3, R3, R0, RZ, 0x6 ;  /* 0x0000000003037211 */ /* 0x000fe200078f30ff */
[----:B------:R-:W-:Y:S01]  /*4f40*/  IMAD.MOV.U32 R0, RZ, RZ, 0x1 ;  /* 0x00000001ff007424 */ /* 0x000fe200078e00ff */
[----:B-1----:R-:W-:Y:S02]  /*4f50*/  LOP3.LUT R9, R9, 0x1, RZ, 0xc0, !PT ;  /* 0x0000000109097812 */ /* 0x002fe400078ec0ff */
[----:B------:R-:W-:Y:S01]  /*4f60*/  SHF.R.S32.HI R10, RZ, 0x6, R3 ;  /* 0x00000006ff0a7819 */ /* 0x000fe20000011403 */
[----:B------:R-:W-:-:S04]  /*4f70*/  IMAD.MOV.U32 R3, RZ, RZ, RZ ;  /* 0x000000ffff037224 */ /* 0x000fc800078e00ff */
[----:B------:R-:W-:-:S07]  /*4f80*/  VIADD R12, R10, 0x1 ;  /* 0x000000010a0c7836 */ /* 0x000fce0000000000 */
.L_x_100:
[----:B------:R-:W-:-:S03]  /*4f90*/  UMOV UR4, 0xffffffff ;  /* 0xffffffff00047882 */ /* 0x000fc60000000000 */
[----:B------:R-:W-:Y:S05]  /*4fa0*/  BRA.DIV UR4, `(.L_x_90) ;  /* 0x0000001204807947 */ /* 0x000fea000b800000 */
[----:B------:R-:W-:-:S13]  /*4fb0*/  ELECT P6, URZ, PT ;  /* 0x00000000003f782f */ /* 0x000fda00038c0000 */
.L_x_117:
[----:B------:R-:W0:Y:S01]  /*4fc0*/  LDC R4, c[0x0][0x28c] ;  /* 0x0000a300ff047b82 */ /* 0x000e220000000800 */
[----:B------:R-:W-:Y:S01]  /*4fd0*/  BSSY B1, `(.L_x_91) ;  /* 0x000003a000017945 */ /* 0x000fe20003800000 */
[----:B0-----:R-:W-:-:S13]  /*4fe0*/  ISETP.LT.OR P6, PT, R4, 0x1, !P6 ;  /* 0x000000010400780c */ /* 0x001fda00077c1670 */
[----:B------:R-:W-:Y:S05]  /*4ff0*/  @P6 BRA `(.L_x_92) ;  /* 0x0000000000dc6947 */ /* 0x000fea0003800000 */
[----:B------:R-:W-:Y:S02]  /*5000*/  IMAD R20, R20, 0x2, R9 ;  /* 0x0000000214147824 */ /* 0x000fe400078e0209 */
[----:B------:R-:W-:Y:S02]  /*5010*/  IMAD.SHL.U32 R21, R13, 0x80, RZ ;  /* 0x000000800d157824 */ /* 0x000fe400078e00ff */
[----:B------:R-:W-:Y:S02]  /*5020*/  IMAD.MOV.U32 R22, RZ, RZ, RZ ;  /* 0x000000ffff167224 */ /* 0x000fe400078e00ff */
[----:B------:R-:W-:Y:S02]  /*5030*/  IMAD.MOV.U32 R4, RZ, RZ, R12 ;  /* 0x000000ffff047224 */ /* 0x000fe400078e000c */
[----:B------:R-:W-:Y:S02]  /*5040*/  IMAD.MOV.U32 R5, RZ, RZ, R0 ;  /* 0x000000ffff057224 */ /* 0x000fe400078e0000 */
[----:B------:R-:W-:-:S02]  /*5050*/  IMAD.MOV.U32 R14, RZ, RZ, R3 ;  /* 0x000000ffff0e7224 */ /* 0x000fc400078e0003 */
[----:B------:R-:W-:-:S07]  /*5060*/  IMAD R15, R20, 0x18, RZ ;  /* 0x00000018140f7824 */ /* 0x000fce00078e02ff */
.L_x_95:
[----:B------:R-:W0:Y:S01]  /*5070*/  S2R R20, SR_CgaCtaId ;  /* 0x0000000000147919 */ /* 0x000e220000008800 */
[----:B------:R-:W-:Y:S02]  /*5080*/  MOV R7, 0x400 ;  /* 0x0000040000077802 */ /* 0x000fe40000000f00 */
[----:B------:R-:W-:-:S13]  /*5090*/  LOP3.LUT P1, RZ, R18, 0x7f, RZ, 0xc0, !PT ;  /* 0x0000007f12ff7812 */ /* 0x000fda000782c0ff */
[----:B------:R-:W1:Y:S01]  /*50a0*/  @!P1 LDC R13, c[0x0][0x500] ;  /* 0x00014000ff0d9b82 */ /* 0x000e620000000800 */
[----:B0-----:R-:W-:Y:S02]  /*50b0*/  LEA R23, R20, R7, 0x18 ;  /* 0x0000000714177211 */ /* 0x001fe400078ec0ff */
[----:B------:R-:W-:-:S03]  /*50c0*/  SHF.L.U32 R7, R5, 0x1f, RZ ;  /* 0x0000001f05077819 */ /* 0x000fc600000006ff */
[----:B------:R-:W-:-:S04]  /*50d0*/  IMAD R20, R14, 0x8, R23 ;  /* 0x000000080e147824 */ /* 0x000fc800078e0217 */
[----:B------:R-:W0:Y:S02]  /*50e0*/  SYNCS.PHASECHK.TRANS64.TRYWAIT P0, [R20+URZ+0x50], R7 ;  /* 0x00005007140075a7 */ /* 0x000e24000800017f */
[----:B01----:R-:W-:Y:S05]  /*50f0*/  @!P0 BRA `(.L_x_93) ;  /* 0x00000010004c8947 */ /* 0x003fea0003800000 */
.L_x_118:
[----:B0-----:R-:W-:Y:S01]  /*5100*/  PRMT R7, R8, 0x9910, RZ ;  /* 0x0000991008077816 */ /* 0x001fe200000000ff */
[----:B------:R0:W-:Y:S03]  /*5110*/  @!P1 SYNCS.ARRIVE.TRANS64 RZ, [R20+URZ], R13 ;  /* 0x0000000d14ff99a7 */ /* 0x0001e6000800003f */
[----:B------:R-:W-:-:S13]  /*5120*/  ISETP.NE.AND P0, PT, R7, 0x2, PT ;  /* 0x000000020700780c */ /* 0x000fda0003f05270 */
[----:B0-----:R-:W-:Y:S05]  /*5130*/  @P0 BRA `(.L_x_94) ;  /* 0x0000000000040947 */ /* 0x001fea0003800000 */
[----:B------:R-:W-:Y:S01]  /*5140*/  BPT.TRAP 0x1 ;  /* 0x000000040000795c */ /* 0x000fe20000300000 */
.L_x_94:
[----:B------:R-:W-:Y:S01]  /*5150*/  IMAD R7, R14, 0x2, R9 ;  /* 0x000000020e077824 */ /* 0x000fe200078e0209 */
[----:B------:R-:W-:Y:S01]  /*5160*/  R2UR UR9, R20 ;  /* 0x00000000140972ca */ /* 0x000fe200000e0000 */
[--C-:B------:R-:W-:Y:S01]  /*5170*/  IMAD R13, R14, 0x4000, R23.reuse ;  /* 0x000040000e0d7824 */ /* 0x100fe200078e0217 */
[----:B------:R-:W-:Y:S01]  /*5180*/  UIADD3 UR4, UP0, UR22, 0xf0, URZ ;  /* 0x000000f016047890 */ /* 0x000fe2000ff1e03f */
[----:B------:R-:W-:Y:S01]  /*5190*/  IMAD R7, R7, 0x600, RZ ;  /* 0x0000060007077824 */ /* 0x000fe200078e02ff */
[----:B------:R-:W-:Y:S01]  /*51a0*/  R2UR UR11, R21 ;  /* 0x00000000150b72ca */ /* 0x000fe200000e0000 */
[----:B------:R-:W-:Y:S01]  /*51b0*/  VIADD R4, R4, 0xffffffff ;  /* 0xffffffff04047836 */ /* 0x000fe20000000000 */
[----:B------:R-:W-:Y:S01]  /*51c0*/  R2UR UR5, R13 ;  /* 0x000000000d0572ca */ /* 0x000fe200000e0000 */
[----:B------:R-:W-:Y:S01]  /*51d0*/  IMAD R7, R7, 0x2, R23 ;  /* 0x0000000207077824 */ /* 0x000fe200078e0217 */
[----:B------:R-:W-:Y:S01]  /*51e0*/  R2UR UR10, R22 ;  /* 0x00000000160a72ca */ /* 0x000fe200000e0000 */
[----:B------:R-:W-:Y:S01]  /*51f0*/  UIADD3 UR24, UP1, UR22, 0x1f0, URZ ;  /* 0x000001f016187890 */ /* 0x000fe2000ff3e03f */
[----:B------:R-:W-:Y:S01]  /*5200*/  R2UR UR12, R6 ;  /* 0x00000000060c72ca */ /* 0x000fe200000e0000 */
[----:B------:R-:W-:Y:S01]  /*5210*/  VIADD R14, R14, 0x1 ;  /* 0x000000010e0e7836 */ /* 0x000fe20000000000 */
[----:B------:R-:W-:Y:S01]  /*5220*/  R2UR UR8, R7 ;  /* 0x00000000070872ca */ /* 0x000fe200000e0000 */
[----:B------:R-:W-:Y:S01]  /*5230*/  UIADD3.X UR25, URZ, UR23, URZ, UP1, !UPT ;  /* 0x000000173f197290 */ /* 0x000fe20008ffe43f */
[----:B------:R-:W-:Y:S01]  /*5240*/  R2UR UR19, R15 ;  /* 0x000000000f1372ca */ /* 0x000fe200000e0000 */
[----:B------:R-:W-:Y:S01]  /*5250*/  UMOV UR6, 0x0 ;  /* 0x0000000000067882 */ /* 0x000fe20000000000 */
[----:B------:R-:W-:Y:S01]  /*5260*/  ISETP.GT.AND P1, PT, R4, 0x1, PT ;  /* 0x000000010400780c */ /* 0x000fe20003f24270 */
[----:B------:R-:W-:Y:S01]  /*5270*/  UMOV UR7, 0x10000000 ;  /* 0x1000000000077882 */ /* 0x000fe20000000000 */
[----:B------:R-:W-:Y:S01]  /*5280*/  ISETP.NE.AND P0, PT, R14, 0xa, PT ;  /* 0x0000000a0e00780c */ /* 0x000fe20003f05270 */
[----:B------:R-:W-:Y:S01]  /*5290*/  UIADD3 UR14, UR5, 0x180, URZ ;  /* 0x00000180050e7890 */ /* 0x000fe2000fffe03f */
[----:B------:R-:W-:Y:S01]  /*52a0*/  VIADD R22, R22, 0x40 ;  /* 0x0000004016167836 */ /* 0x000fe20000000000 */
[----:B------:R-:W-:Y:S01]  /*52b0*/  UIADD3.X UR5, URZ, UR23, URZ, UP0, !UPT ;  /* 0x000000173f057290 */ /* 0x000fe200087fe43f */
[----:B------:R-:W-:Y:S01]  /*52c0*/  SEL R20, RZ, 0x1, P0 ;  /* 0x00000001ff147807 */ /* 0x000fe20000000000 */
[----:B------:R-:W-:Y:S01]  /*52d0*/  UMOV UR26, 0x30000 ;  /* 0x00030000001a7882 */ /* 0x000fe20000000000 */
[----:B------:R-:W-:Y:S01]  /*52e0*/  SEL R14, R14, RZ, P0 ;  /* 0x000000ff0e0e7207 */ /* 0x000fe20000000000 */
[----:B------:R-:W-:Y:S01]  /*52f0*/  UIADD3 UR15, UR8, 0x28180, URZ ;  /* 0x00028180080f7890 */ /* 0x000fe2000fffe03f */
[----:B------:R-:W-:-:S02]  /*5300*/  LOP3.LUT R5, R5, R20, RZ, 0x3c, !PT ;  /* 0x0000001405057212 */ /* 0x000fc400078e3cff */
[----:B------:R-:W-:Y:S02]  /*5310*/  UMOV UR8, UR14 ;  /* 0x0000000e00087c82 */ /* 0x000fe40008000000 */
[----:B------:R0:W-:Y:S02]  /*5320*/  UTMALDG.3D [UR8], [UR4], desc[UR6] ;  /* 0x00000608040075b4 */ /* 0x0001e40008011000 */
[----:B0-----:R-:W-:Y:S01]  /*5330*/  UMOV UR8, UR15 ;  /* 0x0000000f00087c82 */ /* 0x001fe20008000000 */
[----:B------:R-:W-:Y:S02]  /*5340*/  UMOV UR11, UR19 ;  /* 0x00000013000b7c82 */ /* 0x000fe40008000000 */
[----:B------:R0:W-:Y:S02]  /*5350*/  UTMALDG.3D.MULTICAST [UR8], [UR24], UR26, desc[UR6] ;  /* 0x00000608180073b4 */ /* 0x0001e4000801181a */
[----:B0-----:R-:W-:Y:S05]  /*5360*/  @P1 BRA `(.L_x_95) ;  /* 0xfffffffc00401947 */ /* 0x001fea000383ffff */
.L_x_92:
[----:B------:R-:W-:Y:S05]  /*5370*/  BSYNC B1 ;  /* 0x0000000000017941 */ /* 0x000fea0003800000 */
.L_x_91:
[----:B------:R-:W-:Y:S01]  /*5380*/  LOP3.LUT P1, RZ, R11, 0xff, RZ, 0xc0, !PT ;  /* 0x000000ff0bff7812 */ /* 0x000fe2000782c0ff */
[C---:B------:R-:W-:Y:S01]  /*5390*/  IMAD.IADD R6, R10.reuse, 0x1, R3 ;  /* 0x000000010a067824 */ /* 0x040fe200078e0203 */
[----:B------:R-:W-:Y:S01]  /*53a0*/  ULDC.64 UR4, c[0x0][0x650] ;  /* 0x0001940000047ab9 */ /* 0x000fe20000000a00 */
[----:B------:R-:W-:Y:S01]  /*53b0*/  ISETP.GE.U32.AND P2, PT, R10, 0xa, PT ;  /* 0x0000000a0a00780c */ /* 0x000fe20003f46070 */
[----:B------:R-:W-:Y:S01]  /*53c0*/  BSSY B1, `(.L_x_96) ;  /* 0x000006b000017945 */ /* 0x000fe20003800000 */
[----:B------:R-:W-:Y:S01]  /*53d0*/  IMAD.MOV.U32 R13, RZ, RZ, -0x1 ;  /* 0xffffffffff0d7424 */ /* 0x000fe200078e00ff */
[----:B------:R-:W-:Y:S01]  /*53e0*/  ISETP.GT.U32.AND P0, PT, R6, 0x9, PT ;  /* 0x000000090600780c */ /* 0x000fe20003f04070 */
[----:B------:R-:W-:Y:S01]  /*53f0*/  IMAD.MOV.U32 R20, RZ, RZ, -0x1 ;  /* 0xffffffffff147424 */ /* 0x000fe200078e00ff */
[----:B------:R-:W-:Y:S02]  /*5400*/  PRMT R11, RZ, 0x7610, R11 ;  /* 0x00007610ff0b7816 */ /* 0x000fe4000000000b */
[----:B------:R-:W-:-:S03]  /*5410*/  ISETP.LT.U32.AND P0, PT, R10, 0xa, P0 ;  /* 0x0000000a0a00780c */ /* 0x000fc60000701070 */
[----:B------:R-:W0:Y:S01]  /*5420*/  @P1 S2R R5, SR_CgaCtaId ;  /* 0x0000000000051919 */ /* 0x000e220000008800 */
[----:B------:R-:W-:-:S04]  /*5430*/  @P1 MOV R4, 0x400 ;  /* 0x0000040000041802 */ /* 0x000fc80000000f00 */
[----:B0-----:R-:W-:Y:S01]  /*5440*/  @P1 LEA R3, R5, R4, 0x18 ;  /* 0x0000000405031211 */ /* 0x001fe200078ec0ff */
[----:B------:R-:W-:-:S03]  /*5450*/  IMAD.WIDE.U32 R4, R6, -0x33333333, RZ ;  /* 0xcccccccd06047825 */ /* 0x000fc600078e00ff */
[----:B------:R0:W-:Y:S01]  /*5460*/  @P1 SYNCS.ARRIVE.TRANS64.A1T0 RZ, [R3+URZ+0xb8], RZ ;  /* 0x0000b8ff03ff19a7 */ /* 0x0001e2000810003f */
[----:B------:R-:W-:Y:S02]  /*5470*/  IADD3 R16, P1, R16, UR20, RZ ;  /* 0x0000001410107c10 */ /* 0x000fe4000ff3e0ff */
[----:B------:R-:W-:Y:S02]  /*5480*/  SHF.R.U32.HI R5, RZ, 0x3, R5 ;  /* 0x00000003ff057819 */ /* 0x000fe40000011605 */
[----:B------:R-:W-:Y:S02]  /*5490*/  IADD3.X R17, R17, UR13, RZ, P1, !PT ;  /* 0x0000000d11117c10 */ /* 0x000fe40008ffe4ff */
[----:B------:R-:W-:Y:S02]  /*54a0*/  PRMT R4, RZ, 0x7610, R4 ;  /* 0x00007610ff047816 */ /* 0x000fe40000000004 */
[----:B0-----:R-:W-:Y:S02]  /*54b0*/  SEL R3, RZ, 0x1, !P0 ;  /* 0x00000001ff037807 */ /* 0x001fe40004000000 */
[----:B------:R-:W-:-:S02]  /*54c0*/  ISETP.GE.U32.AND P0, PT, R16, UR4, PT ;  /* 0x0000000410007c0c */ /* 0x000fc4000bf06070 */
[----:B------:R-:W-:Y:S01]  /*54d0*/  LOP3.LUT R0, R0, R3, RZ, 0x3c, !PT ;  /* 0x0000000300007212 */ /* 0x000fe200078e3cff */
[----:B------:R-:W-:Y:S01]  /*54e0*/  IMAD R3, R5, -0xa, R6 ;  /* 0xfffffff605037824 */ /* 0x000fe200078e0206 */
[----:B------:R-:W-:Y:S01]  /*54f0*/  ISETP.GE.U32.AND.EX P0, PT, R17, UR5, PT, P0 ;  /* 0x0000000511007c0c */ /* 0x000fe2000bf06100 */
[----:B------:R-:W-:Y:S01]  /*5500*/  IMAD.MOV.U32 R6, RZ, RZ, -0x1 ;  /* 0xffffffffff067424 */ /* 0x000fe200078e00ff */
[----:B------:R-:W-:-:S11]  /*5510*/  @P2 LOP3.LUT R0, R0, 0x1, R5, 0x78, !PT ;  /* 0x0000000100002812 */ /* 0x000fd600078e7805 */
[----:B------:R-:W-:Y:S05]  /*5520*/  @P0 BRA `(.L_x_97) ;  /* 0x0000000400500947 */ /* 0x000fea0003800000 */
[----:B------:R-:W0:Y:S01]  /*5530*/  S2R R15, SR_CTAID.X ;  /* 0x00000000000f7919 */ /* 0x000e220000002500 */
[----:B------:R-:W-:Y:S01]  /*5540*/  ULDC.64 UR4, c[0x0][0x628] ;  /* 0x00018a0000047ab9 */ /* 0x000fe20000000a00 */
[----:B------:R-:W1:Y:S01]  /*5550*/  LDC R20, c[0x0][0x144] ;  /* 0x00005100ff147b82 */ /* 0x000e620000000800 */
[----:B------:R-:W-:Y:S01]  /*5560*/  ISETP.NE.U32.AND P0, PT, RZ, UR4, PT ;  /* 0x00000004ff007c0c */ /* 0x000fe2000bf05070 */
[----:B------:R-:W2:Y:S01]  /*5570*/  S2R R13, SR_CTAID.Y ;  /* 0x00000000000d7919 */ /* 0x000ea20000002600 */
[----:B------:R-:W-:Y:S01]  /*5580*/  ULDC UR7, c[0x0][0x630] ;  /* 0x00018c0000077ab9 */ /* 0x000fe20000000800 */
[----:B------:R-:W-:Y:S01]  /*5590*/  ULDC UR8, c[0x0][0x150] ;  /* 0x0000540000087ab9 */ /* 0x000fe20000000800 */
[----:B------:R-:W-:Y:S01]  /*55a0*/  ISETP.NE.AND.EX P0, PT, RZ, UR5, PT, P0 ;  /* 0x00000005ff007c0c */ /* 0x000fe2000bf05300 */
[----:B------:R-:W-:Y:S02]  /*55b0*/  IMAD.MOV.U32 R4, RZ, RZ, R16 ;  /* 0x000000ffff047224 */ /* 0x000fe400078e0010 */
[----:B------:R-:W-:Y:S01]  /*55c0*/  IMAD.MOV.U32 R5, RZ, RZ, R17 ;  /* 0x000000ffff057224 */ /* 0x000fe200078e0011 */
[----:B0-----:R-:W-:-:S09]  /*55d0*/  I2FP.F32.U32 R22, R15 ;  /* 0x0000000f00167245 */ /* 0x001fd20000201000 */
[----:B------:R-:W-:Y:S05]  /*55e0*/  @!P0 BRA `(.L_x_98) ;  /* 0x0000000000288947 */ /* 0x000fea0003800000 */
[----:B------:R-:W-:Y:S02]  /*55f0*/  ULDC UR6, c[0x0][0x634] ;  /* 0x00018d0000067ab9 */ /* 0x000fe40000000800 */
[----:B------:R-:W-:-:S05]  /*5600*/  IADD3 R5, P0, R16, UR6, RZ ;  /* 0x0000000610057c10 */ /* 0x000fca000ff1e0ff */
[----:B------:R-:W-:-:S04]  /*5610*/  IMAD.X R21, RZ, RZ, R17, P0 ;  /* 0x000000ffff157224 */ /* 0x000fc800000e0611 */
[----:B------:R-:W-:-:S04]  /*5620*/  IMAD.WIDE.U32 R6, R21, UR4, RZ ;  /* 0x0000000415067c25 */ /* 0x000fc8000f8e00ff */
[----:B------:R-:W-:-:S04]  /*5630*/  IMAD.WIDE.U32 R6, P0, R5, UR5, R6 ;  /* 0x0000000505067c25 */ /* 0x000fc8000f800006 */
[----:B------:R-:W-:-:S04]  /*5640*/  IMAD.WIDE.U32 R4, R5, UR4, RZ ;  /* 0x0000000405047c25 */ /* 0x000fc8000f8e00ff */
[----:B------:R-:W-:Y:S01]  /*5650*/  IMAD.MOV.U32 R4, RZ, RZ, R7 ;  /* 0x000000ffff047224 */ /* 0x000fe200078e0007 */
[----:B------:R-:W-:Y:S01]  /*5660*/  IADD3 RZ, P1, R5, R6, RZ ;  /* 0x0000000605ff7210 */ /* 0x000fe20007f3e0ff */
[----:B------:R-:W-:-:S04]  /*5670*/  IMAD.X R5, RZ, RZ, RZ, P0 ;  /* 0x000000ffff057224 */ /* 0x000fc800000e06ff */
[----:B------:R-:W-:-:S08]  /*5680*/  IMAD.WIDE.U32.X R4, R21, UR5, R4, P1 ;  /* 0x0000000515047c25 */ /* 0x000fd000088e0404 */
.L_x_98:
[----:B------:R-:W-:Y:S01]  /*5690*/  FMUL R22, R22, UR8 ;  /* 0x0000000816167c20 */ /* 0x000fe20008400000 */
[--C-:B------:R-:W-:Y:S01]  /*56a0*/  SHF.R.U64 R14, R4, UR7, R5.reuse ;  /* 0x00000007040e7c19 */ /* 0x100fe20008001205 */
[----:B------:R-:W-:Y:S01]  /*56b0*/  ULDC.64 UR4, c[0x0][0x620] ;  /* 0x0001880000047ab9 */ /* 0x000fe20000000a00 */
[----:B------:R-:W-:Y:S01]  /*56c0*/  SHF.R.U32.HI R4, RZ, UR7, R5 ;  /* 0x00000007ff047c19 */ /* 0x000fe20008011605 */
[----:B------:R-:W-:Y:S01]  /*56d0*/  ULDC.64 UR6, c[0x0][0x640] ;  /* 0x0001900000067ab9 */ /* 0x000fe20000000a00 */
[----:B------:R-:W-:Y:S01]  /*56e0*/  IADD3 R5, P0, RZ, -R14, RZ ;  /* 0x8000000eff057210 */ /* 0x000fe20007f1e0ff */
[----:B------:R-:W0:Y:S04]  /*56f0*/  F2I.U32.TRUNC.NTZ R22, R22 ;  /* 0x0000001600167305 */ /* 0x000e28000020f000 */
[----:B------:R-:W-:Y:S01]  /*5700*/  IMAD.X R4, RZ, RZ, ~R4, P0 ;  /* 0x000000ffff047224 */ /* 0x000fe200000e0e04 */
[----:B------:R-:W-:-:S03]  /*5710*/  ISETP.NE.U32.AND P0, PT, RZ, UR6, PT ;  /* 0x00000006ff007c0c */ /* 0x000fc6000bf05070 */
[----:B------:R-:W-:Y:S01]  /*5720*/  IMAD R4, R4, UR4, RZ ;  /* 0x0000000404047c24 */ /* 0x000fe2000f8e02ff */
[----:B------:R-:W-:-:S03]  /*5730*/  ISETP.NE.AND.EX P0, PT, RZ, UR7, PT, P0 ;  /* 0x00000007ff007c0c */ /* 0x000fc6000bf05300 */
[C---:B------:R-:W-:Y:S01]  /*5740*/  IMAD R7, R5.reuse, UR5, R4 ;  /* 0x0000000505077c24 */ /* 0x040fe2000f8e0204 */
[----:B------:R-:W-:Y:S01]  /*5750*/  ULDC UR5, c[0x0][0x154] ;  /* 0x0000550000057ab9 */ /* 0x000fe20000000800 */
[----:B------:R-:W-:Y:S01]  /*5760*/  IMAD.WIDE.U32 R4, R5, UR4, R16 ;  /* 0x0000000405047c25 */ /* 0x000fe2000f8e0010 */
[----:B------:R-:W-:-:S03]  /*5770*/  ULDC UR4, c[0x0][0x618] ;  /* 0x0001860000047ab9 */ /* 0x000fc60000000800 */
[----:B0-----:R-:W-:Y:S02]  /*5780*/  IMAD.MOV R6, RZ, RZ, -R22 ;  /* 0x000000ffff067224 */ /* 0x001fe400078e0a16 */
[----:B------:R-:W-:Y:S02]  /*5790*/  IMAD.IADD R5, R5, 0x1, R7 ;  /* 0x0000000105057824 */ /* 0x000fe400078e0207 */
[----:B-1----:R-:W-:Y:S01]  /*57a0*/  IMAD R15, R20, R6, R15 ;  /* 0x00000006140f7224 */ /* 0x002fe200078e020f */
[----:B--2---:R-:W-:Y:S01]  /*57b0*/  I2FP.F32.U32 R6, R13 ;  /* 0x0000000d00067245 */ /* 0x004fe20000201000 */
[----:B------:R-:W0:Y:S01]  /*57c0*/  LDC R20, c[0x0][0x148] ;  /* 0x00005200ff147b82 */ /* 0x000e220000000800 */
[--C-:B------:R-:W-:Y:S02]  /*57d0*/  SHF.R.U64 R21, R4, UR4, R5.reuse ;  /* 0x0000000404157c19 */ /* 0x100fe40008001205 */
[----:B------:R-:W-:Y:S01]  /*57e0*/  SHF.R.U32.HI R4, RZ, UR4, R5 ;  /* 0x00000004ff047c19 */ /* 0x000fe20008011605 */
[----:B------:R-:W-:Y:S01]  /*57f0*/  FMUL R6, R6, UR5 ;  /* 0x0000000506067c20 */ /* 0x000fe20008400000 */
[----:B------:R-:W-:-:S02]  /*5800*/  ULDC UR4, c[0x0][0x608] ;  /* 0x0001820000047ab9 */ /* 0x000fc40000000800 */
[--C-:B------:R-:W-:Y:S01]  /*5810*/  SHF.R.U64 R23, R21, UR4, R4.reuse ;  /* 0x0000000415177c19 */ /* 0x100fe20008001204 */
[----:B------:R1:W2:Y:S01]  /*5820*/  F2I.U32.TRUNC.NTZ R24, R6 ;  /* 0x0000000600187305 */ /* 0x0002a2000020f000 */
[----:B------:R-:W-:Y:S01]  /*5830*/  SHF.R.U32.HI R4, RZ, UR4, R4 ;  /* 0x00000004ff047c19 */ /* 0x000fe20008011604 */
[----:B------:R-:W-:-:S03]  /*5840*/  ULDC UR4, c[0x0][0x658] ;  /* 0x0001960000047ab9 */ /* 0x000fc60000000800 */
[--C-:B------:R-:W-:Y:S02]  /*5850*/  SHF.R.U64 R22, R23, UR4, R4.reuse ;  /* 0x0000000417167c19 */ /* 0x100fe40008001204 */
[----:B------:R-:W-:-:S03]  /*5860*/  SHF.R.U32.HI R25, RZ, UR4, R4 ;  /* 0x00000004ff197c19 */ /* 0x000fc60008011604 */
[----:B------:R-:W-:Y:S02]  /*5870*/  IMAD.MOV.U32 R4, RZ, RZ, R22 ;  /* 0x000000ffff047224 */ /* 0x000fe400078e0016 */
[----:B------:R-:W-:Y:S01]  /*5880*/  IMAD.MOV.U32 R5, RZ, RZ, R25 ;  /* 0x000000ffff057224 */ /* 0x000fe200078e0019 */
[----:B-1----:R-:W-:Y:S06]  /*5890*/  @!P0 BRA `(.L_x_99) ;  /* 0x0000000000288947 */ /* 0x002fec0003800000 */
        /* <DEDUP_REMOVED lines=10> */
.L_x_99:
[----:B------:R-:W-:Y:S01]  /*5940*/  ISETP.NE.AND P0, PT, R2, 0x1, PT ;  /* 0x000000010200780c */ /* 0x000fe20003f05270 */
[----:B------:R-:W-:Y:S01]  /*5950*/  ULDC UR4, c[0x0][0x648] ;  /* 0x0001920000047ab9 */ /* 0x000fe20000000800 */
[----:B------:R-:W-:Y:S01]  /*5960*/  LOP3.LUT R23, R23, UR17, RZ, 0xc0, !PT ;  /* 0x0000001117177c12 */ /* 0x000fe2000f8ec0ff */
[----:B--2---:R-:W-:Y:S01]  /*5970*/  IMAD.MOV R24, RZ, RZ, -R24 ;  /* 0x000000ffff187224 */ /* 0x004fe200078e0a18 */
[----:B------:R-:W-:Y:S01]  /*5980*/  SHF.R.U64 R4, R4, UR4, R5 ;  /* 0x0000000404047c19 */ /* 0x000fe20008001205 */
[----:B------:R-:W-:Y:S01]  /*5990*/  ULDC UR4, c[0x0][0x638] ;  /* 0x00018e0000047ab9 */ /* 0x000fe20000000800 */
[----:B------:R-:W-:Y:S01]  /*59a0*/  LOP3.LUT R21, R21, UR16, RZ, 0xc0, !PT ;  /* 0x0000001015157c12 */ /* 0x000fe2000f8ec0ff */
[----:B------:R-:W-:Y:S01]  /*59b0*/  ULDC UR5, c[0x0][0x610] ;  /* 0x0001840000057ab9 */ /* 0x000fe20000000800 */
[----:B------:R-:W-:Y:S02]  /*59c0*/  IMAD.MOV.U32 R6, RZ, RZ, R14 ;  /* 0x000000ffff067224 */ /* 0x000fe400078e000e */
[----:B------:R-:W-:-:S02]  /*59d0*/  IMAD.MOV R5, RZ, RZ, -R4 ;  /* 0x000000ffff057224 */ /* 0x000fc400078e0a04 */
[----:B------:R-:W-:Y:S02]  /*59e0*/  IMAD R4, R4, UR18, R23 ;  /* 0x0000001204047c24 */ /* 0x000fe4000f8e0217 */
[----:B0-----:R-:W-:Y:S02]  /*59f0*/  @P0 IMAD R15, R20, R24, R13 ;  /* 0x00000018140f0224 */ /* 0x001fe400078e020d */
[----:B------:R-:W-:Y:S01]  /*5a00*/  IMAD R22, R5, UR4, R22 ;  /* 0x0000000405167c24 */ /* 0x000fe2000f8e0216 */
[----:B------:R-:W-:Y:S01]  /*5a10*/  ULDC UR4, c[0x0][0x600] ;  /* 0x0001800000047ab9 */ /* 0x000fe20000000800 */
[----:B------:R-:W-:Y:S02]  /*5a20*/  IMAD R15, R4, UR5, R15 ;  /* 0x00000005040f7c24 */ /* 0x000fe4000f8e020f */
[----:B------:R-:W-:Y:S02]  /*5a30*/  IMAD R22, R22, UR4, R21 ;  /* 0x0000000416167c24 */ /* 0x000fe4000f8e0215 */
[----:B------:R-:W-:-:S03]  /*5a40*/  IMAD.MOV.U32 R4, RZ, RZ, 0x1 ;  /* 0x00000001ff047424 */ /* 0x000fc600078e00ff */
[----:B------:R-:W-:Y:S02]  /*5a50*/  SEL R20, R22, R15, !P0 ;  /* 0x0000000f16147207 */ /* 0x000fe40004000000 */
[----:B------:R-:W-:-:S07]  /*5a60*/  SEL R13, R15, R22, !P0 ;  /* 0x000000160f0d7207 */ /* 0x000fce0004000000 */
.L_x_97:
[----:B------:R-:W-:Y:S05]  /*5a70*/  BSYNC B1 ;  /* 0x0000000000017941 */ /* 0x000fea0003800000 */
.L_x_96:
[----:B------:R-:W-:-:S13]  /*5a80*/  LOP3.LUT P0, RZ, R4, 0xff, RZ, 0xc0, !PT ;  /* 0x000000ff04ff7812 */ /* 0x000fda000780c0ff */
[----:B------:R-:W-:Y:S05]  /*5a90*/  @P0 BRA `(.L_x_100) ;  /* 0xfffffff4003c0947 */ /* 0x000fea000383ffff */
[----:B------:R-:W-:Y:S05]  /*5aa0*/  BSYNC B0 ;  /* 0x0000000000007941 */ /* 0x000fea0003800000 */
.L_x_89:
[----:B------:R-:W-:-:S03]  /*5ab0*/  UMOV UR4, 0xffffffff ;  /* 0xffffffff00047882 */ /* 0x000fc60000000000 */
[----:B------:R-:W-:Y:S05]  /*5ac0*/  BRA.DIV UR4, `(.L_x_101) ;  /* 0x0000000604ec7947 */ /* 0x000fea000b800000 */
[----:B------:R-:W-:-:S13]  /*5ad0*/  ELECT P6, URZ, PT ;  /* 0x00000000003f782f */ /* 0x000fda00038c0000 */
.L_x_121:
[----:B------:R-:W-:Y:S04]  /*5ae0*/  BSSY B0, `(.L_x_102) ;  /* 0x0000061000007945 */ /* 0x000fe80003800000 */
[----:B------:R-:W-:Y:S05]  /*5af0*/  @!P6 BRA `(.L_x_103) ;  /* 0x00000004007ce947 */ /* 0x000fea0003800000 */
[----:B------:R-:W-:-:S04]  /*5b00*/  LOP3.LUT R19, R19, 0x2, RZ, 0xfc, !PT ;  /* 0x0000000213137812 */ /* 0x000fc800078efcff */
[----:B------:R-:W-:-:S13]  /*5b10*/  ISETP.NE.AND P0, PT, R19, 0x3, PT ;  /* 0x000000031300780c */ /* 0x000fda0003f05270 */
[----:B------:R-:W-:Y:S05]  /*5b20*/  @!P0 BRA `(.L_x_104) ;  /* 0x0000000000048947 */ /* 0x000fea0003800000 */
[----:B------:R-:W-:Y:S01]  /*5b30*/  BPT.TRAP 0x1 ;  /* 0x000000040000795c */ /* 0x000fe20000300000 */
.L_x_104:
[----:B------:R-:W0:Y:S01]  /*5b40*/  S2R R5, SR_CgaCtaId ;  /* 0x0000000000057919 */ /* 0x000e220000008800 */
[----:B------:R-:W-:Y:S02]  /*5b50*/  MOV R2, 0x400 ;  /* 0x0000040000027802 */ /* 0x000fe40000000f00 */
[----:B------:R-:W-:Y:S02]  /*5b60*/  SHF.L.U32 R4, R0, 0x1f, RZ ;  /* 0x0000001f00047819 */ /* 0x000fe400000006ff */
[----:B0-----:R-:W-:-:S05]  /*5b70*/  LEA R2, R5, R2, 0x18 ;  /* 0x0000000205027211 */ /* 0x001fca00078ec0ff */
[----:B------:R-:W-:-:S04]  /*5b80*/  VIADD R2, R2, 0x50 ;  /* 0x0000005002027836 */ /* 0x000fc80000000000 */
[C---:B------:R-:W-:Y:S02]  /*5b90*/  IMAD R7, R3.reuse, 0x8, R2 ;  /* 0x0000000803077824 */ /* 0x040fe400078e0202 */
[----:B------:R-:W-:Y:S02]  /*5ba0*/  VIADD R3, R3, 0x1 ;  /* 0x0000000103037836 */ /* 0x000fe40000000000 */
[----:B------:R-:W0:Y:S03]  /*5bb0*/  SYNCS.PHASECHK.TRANS64.TRYWAIT P0, [R7+URZ], R4 ;  /* 0x00000004070075a7 */ /* 0x000e26000800017f */
[----:B------:R-:W-:-:S04]  /*5bc0*/  ISETP.NE.AND P1, PT, R3, 0xa, PT ;  /* 0x0000000a0300780c */ /* 0x000fc80003f25270 */
[----:B------:R-:W-:Y:S02]  /*5bd0*/  SEL R5, RZ, 0x1, P1 ;  /* 0x00000001ff057807 */ /* 0x000fe40000800000 */
[----:B------:R-:W-:Y:S02]  /*5be0*/  SEL R3, R3, RZ, P1 ;  /* 0x000000ff03037207 */ /* 0x000fe40000800000 */
[----:B------:R-:W-:-:S03]  /*5bf0*/  LOP3.LUT R6, R0, R5, RZ, 0x3c, !PT ;  /* 0x0000000500067212 */ /* 0x000fc600078e3cff */
[----:B------:R-:W-:Y:S01]  /*5c00*/  IMAD R8, R3, 0x8, R2 ;  /* 0x0000000803087824 */ /* 0x000fe200078e0202 */
[----:B------:R-:W-:Y:S01]  /*5c10*/  SHF.L.U32 R5, R6, 0x1f, RZ ;  /* 0x0000001f06057819 */ /* 0x000fe200000006ff */
[----:B0-----:R-:W-:Y:S06]  /*5c20*/  @!P0 BRA `(.L_x_105) ;  /* 0x0000000400b48947 */ /* 0x001fec0003800000 */
.L_x_122:
[----:B------:R-:W1:Y:S01]  /*5c30*/  SYNCS.PHASECHK.TRANS64.TRYWAIT P0, [R8+URZ], R5 ;  /* 0x00000005080075a7 */ /* 0x000e62000800017f */
[----:B------:R-:W-:-:S05]  /*5c40*/  VIADD R0, R3, 0x1 ;  /* 0x0000000103007836 */ /* 0x000fca0000000000 */
[----:B------:R-:W-:-:S04]  /*5c50*/  ISETP.NE.AND P1, PT, R0, 0xa, PT ;  /* 0x0000000a0000780c */ /* 0x000fc80003f25270 */
[----:B------:R-:W-:Y:S02]  /*5c60*/  SEL R3, RZ, 0x1, P1 ;  /* 0x00000001ff037807 */ /* 0x000fe40000800000 */
[----:B0-----:R-:W-:Y:S02]  /*5c70*/  SEL R7, R0, RZ, P1 ;  /* 0x000000ff00077207 */ /* 0x001fe40000800000 */
[----:B------:R-:W-:-:S03]  /*5c80*/  LOP3.LUT R6, R6, R3, RZ, 0x3c, !PT ;  /* 0x0000000306067212 */ /* 0x000fc600078e3cff */
[----:B------:R-:W-:Y:S01]  /*5c90*/  IMAD R9, R7, 0x8, R2 ;  /* 0x0000000807097824 */ /* 0x000fe200078e0202 */
[----:B------:R-:W-:Y:S01]  /*5ca0*/  SHF.L.U32 R4, R6, 0x1f, RZ ;  /* 0x0000001f06047819 */ /* 0x000fe200000006ff */
[----:B-1----:R-:W-:Y:S06]  /*5cb0*/  @!P0 BRA `(.L_x_106) ;  /* 0x0000000400a48947 */ /* 0x002fec0003800000 */
.L_x_123:
[----:B------:R-:W1:Y:S01]  /*5cc0*/  SYNCS.PHASECHK.TRANS64.TRYWAIT P0, [R9+URZ], R4 ;  /* 0x00000004090075a7 */ /* 0x000e62000800017f */
[----:B------:R-:W-:-:S05]  /*5cd0*/  VIADD R0, R7, 0x1 ;  /* 0x0000000107007836 */ /* 0x000fca0000000000 */
[----:B------:R-:W-:-:S04]  /*5ce0*/  ISETP.NE.AND P1, PT, R0, 0xa, PT ;  /* 0x0000000a0000780c */ /* 0x000fc80003f25270 */
[----:B------:R-:W-:Y:S02]  /*5cf0*/  SEL R3, RZ, 0x1, P1 ;  /* 0x00000001ff037807 */ /* 0x000fe40000800000 */
[----:B------:R-:W-:Y:S02]  /*5d00*/  SEL R7, R0, RZ, P1 ;  /* 0x000000ff00077207 */ /* 0x000fe40000800000 */
[----:B------:R-:W-:-:S03]  /*5d10*/  LOP3.LUT R6, R6, R3, RZ, 0x3c, !PT ;  /* 0x0000000306067212 */ /* 0x000fc600078e3cff */
[----:B0-----:R-:W-:Y:S01]  /*5d20*/  IMAD R8, R7, 0x8, R2 ;  /* 0x0000000807087824 */ /* 0x001fe200078e0202 */
[----:B------:R-:W-:Y:S01]  /*5d30*/  SHF.L.U32 R5, R6, 0x1f, RZ ;  /* 0x0000001f06057819 */ /* 0x000fe200000006ff */
[----:B-1----:R-:W-:Y:S06]  /*5d40*/  @!P0 BRA `(.L_x_107) ;  /* 0x0000000400948947 */ /* 0x002fec0003800000 */
.L_x_124:
        /* <DEDUP_REMOVED lines=9> */
.L_x_125:
        /* <DEDUP_REMOVED lines=9> */
.L_x_126:
        /* <DEDUP_REMOVED lines=9> */
.L_x_127:
        /* <DEDUP_REMOVED lines=9> */
.L_x_128:
[----:B------:R-:W1:Y:S01]  /*5f90*/  SYNCS.PHASECHK.TRANS64.TRYWAIT P0, [R8+URZ], R5 ;  /* 0x00000005080075a7 */ /* 0x000e62000800017f */
[----:B------:R-:W-:-:S05]  /*5fa0*/  VIADD R0, R7, 0x1 ;  /* 0x0000000107007836 */ /* 0x000fca0000000000 */
[----:B------:R-:W-:-:S04]  /*5fb0*/  ISETP.NE.AND P1, PT, R0, 0xa, PT ;  /* 0x0000000a0000780c */ /* 0x000fc80003f25270 */
[----:B------:R-:W-:Y:S02]  /*5fc0*/  SEL R3, RZ, 0x1, P1 ;  /* 0x00000001ff037807 */ /* 0x000fe40000800000 */
[----:B------:R-:W-:Y:S02]  /*5fd0*/  SEL R7, R0, RZ, P1 ;  /* 0x000000ff00077207 */ /* 0x000fe40000800000 */
[----:B0-----:R-:W-:-:S03]  /*5fe0*/  LOP3.LUT R9, R6, R3, RZ, 0x3c, !PT ;  /* 0x0000000306097212 */ /* 0x001fc600078e3cff */
[----:B------:R-:W-:Y:S01]  /*5ff0*/  IMAD R11, R7, 0x8, R2 ;  /* 0x00000008070b7824 */ /* 0x000fe200078e0202 */
[----:B------:R-:W-:Y:S01]  /*6000*/  SHF.L.U32 R6, R9, 0x1f, RZ ;  /* 0x0000001f09067819 */ /* 0x000fe200000006ff */
[----:B-1----:R-:W-:Y:S06]  /*6010*/  @!P0 BRA `(.L_x_112) ;  /* 0x0000000400448947 */ /* 0x002fec0003800000 */
.L_x_129:
[----:B------:R-:W1:Y:S01]  /*6020*/  SYNCS.PHASECHK.TRANS64.TRYWAIT P0, [R11+URZ], R6 ;  /* 0x000000060b0075a7 */ /* 0x000e62000800017f */
[----:B------:R-:W-:-:S05]  /*6030*/  VIADD R0, R7, 0x1 ;  /* 0x0000000107007836 */ /* 0x000fca0000000000 */
[----:B------:R-:W-:-:S04]  /*6040*/  ISETP.NE.AND P1, PT, R0, 0xa, PT ;  /* 0x0000000a0000780c */ /* 0x000fc80003f25270 */
[----:B------:R-:W-:Y:S02]  /*6050*/  SEL R4, RZ, 0x1, P1 ;  /* 0x00000001ff047807 */ /* 0x000fe40000800000 */
[----:B------:R-:W-:Y:S02]  /*6060*/  SEL R3, R0, RZ, P1 ;  /* 0x000000ff00037207 */ /* 0x000fe40000800000 */
[----:B------:R-:W-:Y:S01]  /*6070*/  LOP3.LUT R0, R9, R4, RZ, 0x3c, !PT ;  /* 0x0000000409007212 */ /* 0x000fe200078e3cff */
[----:B-1----:R-:W-:Y:S06]  /*6080*/  @!P0 BRA `(.L_x_113) ;  /* 0x00000004003c8947 */ /* 0x002fec0003800000 */
.L_x_130:
[----:B------:R-:W-:Y:S01]  /*6090*/  IMAD R3, R3, 0x8, R2 ;  /* 0x0000000803037824 */ /* 0x000fe200078e0202 */
[----:B------:R-:W-:-:S07]  /*60a0*/  SHF.L.U32 R0, R0, 0x1f, RZ ;  /* 0x0000001f00007819 */ /* 0x000fce00000006ff */
.L_x_114:
[----:B--2---:R2:W3:Y:S02]  /*60b0*/  SYNCS.PHASECHK.TRANS64.TRYWAIT P0, [R3+URZ], R0 ;  /* 0x00000000030075a7 */ /* 0x0044e4000800017f */
[----:B---3--:R-:W-:Y:S05]  /*60c0*/  @!P0 NANOSLEEP.SYNCS 0x989680 ;  /* 0x009896800000895d */ /* 0x008fea0003900000 */
[----:B------:R-:W3:Y:S02]  /*60d0*/  @!P0 SYNCS.PHASECHK.TRANS64 P0, [R3+URZ], R0 ;  /* 0x00000000030085a7 */ /* 0x000ee4000800007f */
[----:B---3--:R-:W-:Y:S05]  /*60e0*/  @!P0 BRA `(.L_x_114) ;  /* 0xfffffffc00f08947 */ /* 0x008fea000383ffff */
.L_x_103:
[----:B------:R-:W-:Y:S05]  /*60f0*/  BSYNC B0 ;  /* 0x0000000000007941 */ /* 0x000fea0003800000 */
.L_x_102:
[----:B------:R-:W-:Y:S05]  /*6100*/  EXIT ;  /* 0x000000000000794d */ /* 0x000fea0003800000 */
.L_x_22:
[----:B---3--:R3:W4:Y:S02]  /*6110*/  SYNCS.PHASECHK.TRANS64.TRYWAIT P1, [R3+URZ], R0 ;  /* 0x00000000030075a7 */ /* 0x008724000802017f */
[----:B----4-:R-:W-:Y:S05]  /*6120*/  @!P1 NANOSLEEP.SYNCS 0x989680 ;  /* 0x009896800000995d */ /* 0x010fea0003900000 */
[----:B------:R-:W4:Y:S02]  /*6130*/  @!P1 SYNCS.PHASECHK.TRANS64 P1, [R3+URZ], R0 ;  /* 0x00000000030095a7 */ /* 0x000f24000802007f */
[----:B----4-:R-:W-:Y:S05]  /*6140*/  @!P1 BRA `(.L_x_22) ;  /* 0xfffffffc00f09947 */ /* 0x010fea000383ffff */
[----:B------:R-:W-:Y:S05]  /*6150*/  BRA `(.L_x_21) ;  /* 0xffffffb400287947 */ /* 0x000fea000383ffff */
.L_x_27:
[----:B-1----:R1:W2:Y:S02]  /*6160*/  SYNCS.PHASECHK.TRANS64.TRYWAIT P1, [R5+URZ], R4 ;  /* 0x00000004050075a7 */ /* 0x0022a4000802017f */
[----:B--2---:R-:W-:Y:S05]  /*6170*/  @!P1 NANOSLEEP.SYNCS 0x989680 ;  /* 0x009896800000995d */ /* 0x004fea0003900000 */
[----:B------:R-:W2:Y:S02]  /*6180*/  @!P1 SYNCS.PHASECHK.TRANS64 P1, [R5+URZ], R4 ;  /* 0x00000004050095a7 */ /* 0x000ea4000802007f */
[----:B--2---:R-:W-:Y:S05]  /*6190*/  @!P1 BRA `(.L_x_27) ;  /* 0xfffffffc00f09947 */ /* 0x004fea000383ffff */
[----:B------:R-:W-:Y:S05]  /*61a0*/  BRA `(.L_x_26) ;  /* 0xffffffb800d87947 */ /* 0x000fea000383ffff */
.L_x_90:
[----:B------:R-:W-:Y:S01]  /*61b0*/  BSSY B1, `(.L_x_115) ;  /* 0x0000006000017945 */ /* 0x000fe20003800000 */
[----:B------:R-:W-:-:S07]  /*61c0*/  IMAD.MOV.U32 R15, RZ, RZ, -0x1 ;  /* 0xffffffffff0f7424 */ /* 0x000fce00078e00ff */
[----:B------:R-:W-:Y:S05]  /*61d0*/  WARPSYNC.COLLECTIVE R15, `(.L_x_116) ;  /* 0x000000000f0c7348 */ /* 0x000fea0003c00000 */
[----:B------:R-:W-:Y:S02]  /*61e0*/  ELECT P6, UR62, PT ;  /* 0x00000000003e782f */ /* 0x000fe400038c0000 */
[----:B------:R-:W-:Y:S01]  /*61f0*/  MOV R14, UR62 ;  /* 0x0000003e000e7c02 */ /* 0x000fe20008000f00 */
[----:B------:R-:W-:Y:S10]  /*6200*/  ENDCOLLECTIVE ;  /* 0x000000000000791b */ /* 0x000ff40003800000 */
.L_x_116:
[----:B------:R-:W-:Y:S05]  /*6210*/  BSYNC B1 ;  /* 0x0000000000017941 */ /* 0x000fea0003800000 */
.L_x_115:
[----:B------:R-:W-:Y:S05]  /*6220*/  BRA `(.L_x_117) ;  /* 0xffffffec00647947 */ /* 0x000fea000383ffff */
.L_x_93:
[----:B0-----:R0:W1:Y:S02]  /*6230*/  SYNCS.PHASECHK.TRANS64.TRYWAIT P0, [R20+URZ+0x50], R7 ;  /* 0x00005007140075a7 */ /* 0x001064000800017f */
[----:B-1----:R-:W-:Y:S05]  /*6240*/  @!P0 NANOSLEEP.SYNCS 0x989680 ;  /* 0x009896800000895d */ /* 0x002fea0003900000 */
[----:B------:R-:W1:Y:S02]  /*6250*/  @!P0 SYNCS.PHASECHK.TRANS64 P0, [R20+URZ+0x50], R7 ;  /* 0x00005007140085a7 */ /* 0x000e64000800007f */
[----:B-1----:R-:W-:Y:S05]  /*6260*/  @!P0 BRA `(.L_x_93) ;  /* 0xfffffffc00f08947 */ /* 0x002fea000383ffff */
[----:B------:R-:W-:Y:S05]  /*6270*/  BRA `(.L_x_118) ;  /* 0xffffffec00a07947 */ /* 0x000fea000383ffff */
.L_x_101:
[----:B------:R-:W-:Y:S01]  /*6280*/  BSSY B0, `(.L_x_119) ;  /* 0x0000006000007945 */ /* 0x000fe20003800000 */
[----:B------:R-:W-:-:S07]  /*6290*/  IMAD.MOV.U32 R15, RZ, RZ, -0x1 ;  /* 0xffffffffff0f7424 */ /* 0x000fce00078e00ff */
[----:B------:R-:W-:Y:S05]  /*62a0*/  WARPSYNC.COLLECTIVE R15, `(.L_x_120) ;  /* 0x000000000f0c7348 */ /* 0x000fea0003c00000 */
[----:B------:R-:W-:Y:S02]  /*62b0*/  ELECT P6, UR62, PT ;  /* 0x00000000003e782f */ /* 0x000fe400038c0000 */
[----:B------:R-:W-:Y:S01]  /*62c0*/  MOV R14, UR62 ;  /* 0x0000003e000e7c02 */ /* 0x000fe20008000f00 */
[----:B------:R-:W-:Y:S10]  /*62d0*/  ENDCOLLECTIVE ;  /* 0x000000000000791b */ /* 0x000ff40003800000 */
.L_x_120:
[----:B------:R-:W-:Y:S05]  /*62e0*/  BSYNC B0 ;  /* 0x0000000000007941 */ /* 0x000fea0003800000 */
.L_x_119:
[----:B------:R-:W-:Y:S05]  /*62f0*/  BRA `(.L_x_121) ;  /* 0xfffffff400f87947 */ /* 0x000fea000383ffff */
.L_x_105:
[----:B0-----:R0:W1:Y:S02]  /*6300*/  SYNCS.PHASECHK.TRANS64.TRYWAIT P0, [R7+URZ], R4 ;  /* 0x00000004070075a7 */ /* 0x001064000800017f */
[----:B-1----:R-:W-:Y:S05]  /*6310*/  @!P0 NANOSLEEP.SYNCS 0x989680 ;  /* 0x009896800000895d */ /* 0x002fea0003900000 */
[----:B------:R-:W1:Y:S02]  /*6320*/  @!P0 SYNCS.PHASECHK.TRANS64 P0, [R7+URZ], R4 ;  /* 0x00000004070085a7 */ /* 0x000e64000800007f */
[----:B-1----:R-:W-:Y:S05]  /*6330*/  @!P0 BRA `(.L_x_105) ;  /* 0xfffffffc00f08947 */ /* 0x002fea000383ffff */
[----:B------:R-:W-:Y:S05]  /*6340*/  BRA `(.L_x_122) ;  /* 0xfffffff800387947 */ /* 0x000fea000383ffff */
.L_x_106:
[----:B0-----:R0:W1:Y:S02]  /*6350*/  SYNCS.PHASECHK.TRANS64.TRYWAIT P0, [R8+URZ], R5 ;  /* 0x00000005080075a7 */ /* 0x001064000800017f */
[----:B-1----:R-:W-:Y:S05]  /*6360*/  @!P0 NANOSLEEP.SYNCS 0x989680 ;  /* 0x009896800000895d */ /* 0x002fea0003900000 */
[----:B------:R-:W1:Y:S02]  /*6370*/  @!P0 SYNCS.PHASECHK.TRANS64 P0, [R8+URZ], R5 ;  /* 0x00000005080085a7 */ /* 0x000e64000800007f */
[----:B-1----:R-:W-:Y:S05]  /*6380*/  @!P0 BRA `(.L_x_106) ;  /* 0xfffffffc00f08947 */ /* 0x002fea000383ffff */
[----:B------:R-:W-:Y:S05]  /*6390*/  BRA `(.L_x_123) ;  /* 0xfffffff800487947 */ /* 0x000fea000383ffff */
.L_x_107:
[----:B0-----:R0:W1:Y:S02]  /*63a0*/  SYNCS.PHASECHK.TRANS64.TRYWAIT P0, [R9+URZ], R4 ;  /* 0x00000004090075a7 */ /* 0x001064000800017f */
[----:B-1----:R-:W-:Y:S05]  /*63b0*/  @!P0 NANOSLEEP.SYNCS 0x989680 ;  /* 0x009896800000895d */ /* 0x002fea0003900000 */
[----:B------:R-:W1:Y:S02]  /*63c0*/  @!P0 SYNCS.PHASECHK.TRANS64 P0, [R9+URZ], R4 ;  /* 0x00000004090085a7 */ /* 0x000e64000800007f */
[----:B-1----:R-:W-:Y:S05]  /*63d0*/  @!P0 BRA `(.L_x_107) ;  /* 0xfffffffc00f08947 */ /* 0x002fea000383ffff */
[----:B------:R-:W-:Y:S05]  /*63e0*/  BRA `(.L_x_124) ;  /* 0xfffffff800587947 */ /* 0x000fea000383ffff */
.L_x_108:
[----:B0-----:R0:W1:Y:S02]  /*63f0*/  SYNCS.PHASECHK.TRANS64.TRYWAIT P0, [R8+URZ], R5 ;  /* 0x00000005080075a7 */ /* 0x001064000800017f */
[----:B-1----:R-:W-:Y:S05]  /*6400*/  @!P0 NANOSLEEP.SYNCS 0x989680 ;  /* 0x009896800000895d */ /* 0x002fea0003900000 */
[----:B------:R-:W1:Y:S02]  /*6410*/  @!P0 SYNCS.PHASECHK.TRANS64 P0, [R8+URZ], R5 ;  /* 0x00000005080085a7 */ /* 0x000e64000800007f */
[----:B-1----:R-:W-:Y:S05]  /*6420*/  @!P0 BRA `(.L_x_108) ;  /* 0xfffffffc00f08947 */ /* 0x002fea000383ffff */
[----:B------:R-:W-:Y:S05]  /*6430*/  BRA `(.L_x_125) ;  /* 0xfffffff800687947 */ /* 0x000fea000383ffff */
.L_x_109:
[----:B0-----:R0:W1:Y:S02]  /*6440*/  SYNCS.PHASECHK.TRANS64.TRYWAIT P0, [R9+URZ], R4 ;  /* 0x00000004090075a7 */ /* 0x001064000800017f */
[----:B-1----:R-:W-:Y:S05]  /*6450*/  @!P0 NANOSLEEP.SYNCS 0x989680 ;  /* 0x009896800000895d */ /* 0x002fea0003900000 */
[----:B------:R-:W1:Y:S02]  /*6460*/  @!P0 SYNCS.PHASECHK.TRANS64 P0, [R9+URZ], R4 ;  /* 0x00000004090085a7 */ /* 0x000e64000800007f */
[----:B-1----:R-:W-:Y:S05]  /*6470*/  @!P0 BRA `(.L_x_109) ;  /* 0xfffffffc00f08947 */ /* 0x002fea000383ffff */
[----:B------:R-:W-:Y:S05]  /*6480*/  BRA `(.L_x_126) ;  /* 0xfffffff800787947 */ /* 0x000fea000383ffff */
.L_x_110:
[----:B0-----:R0:W1:Y:S02]  /*6490*/  SYNCS.PHASECHK.TRANS64.TRYWAIT P0, [R8+URZ], R5 ;  /* 0x00000005080075a7 */ /* 0x001064000800017f */
[----:B-1----:R-:W-:Y:S05]  /*64a0*/  @!P0 NANOSLEEP.SYNCS 0x989680 ;  /* 0x009896800000895d */ /* 0x002fea0003900000 */
[----:B------:R-:W1:Y:S02]  /*64b0*/  @!P0 SYNCS.PHASECHK.TRANS64 P0, [R8+URZ], R5 ;  /* 0x00000005080085a7 */ /* 0x000e64000800007f */
[----:B-1----:R-:W-:Y:S05]  /*64c0*/  @!P0 BRA `(.L_x_110) ;  /* 0xfffffffc00f08947 */ /* 0x002fea000383ffff */
[----:B------:R-:W-:Y:S05]  /*64d0*/  BRA `(.L_x_127) ;  /* 0xfffffff800887947 */ /* 0x000fea000383ffff */
.L_x_111:
[----:B0-----:R0:W1:Y:S02]  /*64e0*/  SYNCS.PHASECHK.TRANS64.TRYWAIT P0, [R9+URZ], R4 ;  /* 0x00000004090075a7 */ /* 0x001064000800017f */
[----:B-1----:R-:W-:Y:S05]  /*64f0*/  @!P0 NANOSLEEP.SYNCS 0x989680 ;  /* 0x009896800000895d */ /* 0x002fea0003900000 */
[----:B------:R-:W1:Y:S02]  /*6500*/  @!P0 SYNCS.PHASECHK.TRANS64 P0, [R9+URZ], R4 ;  /* 0x00000004090085a7 */ /* 0x000e64000800007f */
[----:B-1----:R-:W-:Y:S05]  /*6510*/  @!P0 BRA `(.L_x_111) ;  /* 0xfffffffc00f08947 */ /* 0x002fea000383ffff */
[----:B------:R-:W-:Y:S05]  /*6520*/  BRA `(.L_x_128) ;  /* 0xfffffff800987947 */ /* 0x000fea000383ffff */
.L_x_112:
[----:B0-----:R0:W1:Y:S02]  /*6530*/  SYNCS.PHASECHK.TRANS64.TRYWAIT P0, [R8+URZ], R5 ;  /* 0x00000005080075a7 */ /* 0x001064000800017f */
[----:B-1----:R-:W-:Y:S05]  /*6540*/  @!P0 NANOSLEEP.SYNCS 0x989680 ;  /* 0x009896800000895d */ /* 0x002fea0003900000 */
[----:B------:R-:W1:Y:S02]  /*6550*/  @!P0 SYNCS.PHASECHK.TRANS64 P0, [R8+URZ], R5 ;  /* 0x00000005080085a7 */ /* 0x000e64000800007f */
[----:B-1----:R-:W-:Y:S05]  /*6560*/  @!P0 BRA `(.L_x_112) ;  /* 0xfffffffc00f08947 */ /* 0x002fea000383ffff */
[----:B------:R-:W-:Y:S05]  /*6570*/  BRA `(.L_x_129) ;  /* 0xfffffff800a87947 */ /* 0x000fea000383ffff */
.L_x_113:
[----:B-1----:R1:W2:Y:S02]  /*6580*/  SYNCS.PHASECHK.TRANS64.TRYWAIT P0, [R11+URZ], R6 ;  /* 0x000000060b0075a7 */ /* 0x0022a4000800017f */
[----:B--2---:R-:W-:Y:S05]  /*6590*/  @!P0 NANOSLEEP.SYNCS 0x989680 ;  /* 0x009896800000895d */ /* 0x004fea0003900000 */
[----:B------:R-:W2:Y:S02]  /*65a0*/  @!P0 SYNCS.PHASECHK.TRANS64 P0, [R11+URZ], R6 ;  /* 0x000000060b0085a7 */ /* 0x000ea4000800007f */
[----:B--2---:R-:W-:Y:S05]  /*65b0*/  @!P0 BRA `(.L_x_113) ;  /* 0xfffffffc00f08947 */ /* 0x004fea000383ffff */
[----:B------:R-:W-:Y:S05]  /*65c0*/  BRA `(.L_x_130) ;  /* 0xfffffff800b07947 */ /* 0x000fea000383ffff */
.L_x_131:
[----:B------:R-:W-:-:S00]  /*65d0*/  BRA `(.L_x_131) ;  /* 0xfffffffc00fc7947 */ /* 0x000fc0000383ffff */
[----:B------:R-:W-:-:S00]  /*65e0*/  NOP ;  /* 0x0000000000007918 */ /* 0x000fc00000000000 */
        /* <DEDUP_REMOVED lines=9> */
.L_x_132:


//--------------------- .nv.global.init           --------------------------
	.section	.nv.global.init,"aw",@progbits
.nv.global.init:
	.type		$str$22,@object
	.size		$str$22,($str$23 - $str$22)
$str$22:
        /*0000*/ 	.byte	0x6b, 0x5f, 0x74, 0x69, 0x6c, 0x65, 0x5f, 0x63, 0x6f, 0x75, 0x6e, 0x74, 0x20, 0x3e, 0x3d, 0x20
        /*0010*/ 	.byte	0x31, 0x00
	.type		$str$23,@object
	.size		$str$23,(__unnamed_1 - $str$23)
$str$23:
        /*0012*/ 	.byte	0x2f, 0x74, 0x6d, 0x70, 0x2f, 0x63, 0x75, 0x74, 0x6c, 0x61, 0x73, 0x73, 0x5f, 0x73, 0x77, 0x65
        /*0022*/ 	.byte	0x65, 0x70, 0x5f, 0x73, 0x72, 0x63, 0x2f, 0x69, 0x6e, 0x63, 0x6c, 0x75, 0x64, 0x65, 0x2f, 0x63
        /*0032*/ 	.byte	0x75, 0x74, 0x6c, 0x61, 0x73, 0x73, 0x2f, 0x67, 0x65, 0x6d, 0x6d, 0x2f, 0x63, 0x6f, 0x6c, 0x6c
        /*0042*/ 	.byte	0x65, 0x63, 0x74, 0x69, 0x76, 0x65, 0x2f, 0x73, 0x6d, 0x39, 0x30, 0x5f, 0x6d, 0x6d, 0x61, 0x5f
        /*0052*/ 	.byte	0x74, 0x6d, 0x61, 0x5f, 0x67, 0x6d, 0x6d, 0x61, 0x5f, 0x73, 0x73, 0x5f, 0x77, 0x61, 0x72, 0x70
        /*0062*/ 	.byte	0x73, 0x70, 0x65, 0x63, 0x69, 0x61, 0x6c, 0x69, 0x7a, 0x65, 0x64, 0x2e, 0x68, 0x70, 0x70, 0x00
	.type		__unnamed_1,@object
	.size		__unnamed_1,(.L_0 - __unnamed_1)
__unnamed_1:
        /*0072*/ 	.byte	0x76, 0x6f, 0x69, 0x64, 0x20, 0x63, 0x75, 0x74, 0x6c, 0x61, 0x73, 0x73, 0x3a, 0x3a, 0x67, 0x65
        /* <DEDUP_REMOVED lines=180> */
        /*0bc2*/ 	.byte	0x79, 0x5d, 0x00
.L_0:


//--------------------- .nv.shared._ZN7cutlass13device_kernelINS_4gemm6kernel13GemmUniversalIN4cute5tupleIJiiiiEEENS1_10collective13CollectiveMmaINS1_34MainloopSm90TmaGmmaWarpSpecializedILi10ENS5_IJNS4_1CILi2EEENSA_ILi1EEESC_EEENS1_35KernelTmaWarpSpecializedCooperativeEEENS5_IJNSA_ILi128EEENSA_ILi48EEENSA_ILi64EEEEEENS_6half_tENS5_IJlSC_lEEESK_SL_NS4_8TiledMMAINS4_8MMA_AtomIJNS4_4SM904GMMA25MMA_64x16x16_F32F16F16_SSILNSP_5MajorE0ELSR_0ELNSP_7ScaleInE1ELSS_1EEEEEENS4_6LayoutISD_NS5_IJSC_NSA_ILi0EEESW_EEEEENS5_IJNS4_10UnderscoreESZ_SZ_EEEEENS4_13SM90_TMA_LOADENS4_14ComposedLayoutINS4_7SwizzleILi3ELi4ELi3EEENS4_18smem_ptr_flag_bitsILi16EEENSV_INS5_IJNSA_ILi8EEESI_EEENS5_IJSI_SC_EEEEEEEvNS4_8identityENS4_23SM90_TMA_LOAD_MULTICASTES1C_vS1D_EENS_8epilogue10collective6detail29Sm90TmaWarpSpecializedAdapterINS1H_15DefaultEpilogueISK_SL_SL_NS1G_6thread17LinearCombinationISK_Li1EffLNS1L_9ScaleType4KindE0ELNS_15FloatRoundStyleE2ESK_EENS1_15EpilogueDefaultEEEEEvvEEEEvNT_6ParamsE --------------------------
	.section	.nv.shared._ZN7cutlass13device_kernelINS_4gemm6kernel13GemmUniversalIN4cute5tupleIJiiiiEEENS1_10collective13CollectiveMmaINS1_34MainloopSm90TmaGmmaWarpSpecializedILi10ENS5_IJNS4_1CILi2EEENSA_ILi1EEESC_EEENS1_35KernelTmaWarpSpecializedCooperativeEEENS5_IJNSA_ILi128EEENSA_ILi48EEENSA_ILi64EEEEEENS_6half_tENS5_IJlSC_lEEESK_SL_NS4_8TiledMMAINS4_8MMA_AtomIJNS4_4SM904GMMA25MMA_64x16x16_F32F16F16_SSILNSP_5MajorE0ELSR_0ELNSP_7ScaleInE1ELSS_1EEEEEENS4_6LayoutISD_NS5_IJSC_NSA_ILi0EEESW_EEEEENS5_IJNS4_10UnderscoreESZ_SZ_EEEEENS4_13SM90_TMA_LOADENS4_14ComposedLayoutINS4_7SwizzleILi3ELi4ELi3EEENS4_18smem_ptr_flag_bitsILi16EEENSV_INS5_IJNSA_ILi8EEESI_EEENS5_IJSI_SC_EEEEEEEvNS4_8identityENS4_23SM90_TMA_LOAD_MULTICASTES1C_vS1D_EENS_8epilogue10collective6detail29Sm90TmaWarpSpecializedAdapterINS1H_15DefaultEpilogueISK_SL_SL_NS1G_6thread17LinearCombinationISK_Li1EffLNS1L_9ScaleType4KindE0ELNS_15FloatRoundStyleE2ESK_EENS1_15EpilogueDefaultEEEEEvvEEEEvNT_6ParamsE,"aw",@nobits
	.sectionflags	@""
	.align	16
	.zero		1024


//--------------------- .nv.shared.reserved.0     --------------------------
	.section	.nv.shared.reserved.0,"aw",@nobits
	.weak		__nv_reservedSMEM_offset_0_alias
	.size		__nv_reservedSMEM_offset_0_alias, 0, 0
	.other		__nv_reservedSMEM_offset_0_alias,@"STO_CUDA_RESERVED_SHARED STV_DEFAULT"
__nv_reservedSMEM_offset_0_alias:
	.zero		0


//--------------------- .nv.global                --------------------------
	.section	.nv.global,"aw",@nobits
.nv.global:
	.type		_ZN39_INTERNAL_b65b6959_4_k_cu_287d712c_48584cute1_E,@object
	.size		_ZN39_INTERNAL_b65b6959_4_k_cu_287d712c_48584cute1_E,(_ZN39_INTERNAL_b65b6959_4_k_cu_287d712c_48584cuda3std3__45__cpo6cbeginE - _ZN39_INTERNAL_b65b6959_4_k_cu_287d712c_48584cute1_E)
_ZN39_INTERNAL_b65b6959_4_k_cu_287d712c_48584cute1_E:
	.zero		1
	.type		_ZN39_INTERNAL_b65b6959_4_k_cu_287d712c_48584cuda3std3__45__cpo6cbeginE,@object
	.size		_ZN39_INTERNAL_b65b6959_4_k_cu_287d712c_48584cuda3std3__45__cpo6cbeginE,(_ZN39_INTERNAL_b65b6959_4_k_cu_287d712c_48584cuda3std3__48in_placeE - _ZN39_INTERNAL_b65b6959_4_k_cu_287d712c_48584cuda3std3__45__cpo6cbeginE)
_ZN39_INTERNAL_b65b6959_4_k_cu_287d712c_48584cuda3std3__45__cpo6cbeginE:
	.zero		1
	.type		_ZN39_INTERNAL_b65b6959_4_k_cu_287d712c_48584cuda3std3__48in_placeE,@object
	.size		_ZN39_INTERNAL_b65b6959_4_k_cu_287d712c_48584cuda3std3__48in_placeE,(_ZN39_INTERNAL_b65b6959_4_k_cu_287d712c_48584cuda3std6ranges3__45__cpo9iter_moveE - _ZN39_INTERNAL_b65b6959_4_k_cu_287d712c_48584cuda3std3__48in_placeE)
_ZN39_INTERNAL_b65b6959_4_k_cu_287d712c_48584cuda3std3__48in_placeE:
	.zero		1
	.type		_ZN39_INTERNAL_b65b6959_4_k_cu_287d712c_48584cuda3std6ranges3__45__cpo9iter_moveE,@object
	.size		_ZN39_INTERNAL_b65b6959_4_k_cu_287d712c_48584cuda3std6ranges3__45__cpo9iter_moveE,(_ZN39_INTERNAL_b65b6959_4_k_cu_287d712c_48584cuda3std3__45__cpo5beginE - _ZN39_INTERNAL_b65b6959_4_k_cu_287d712c_48584cuda3std6ranges3__45__cpo9iter_moveE)
_ZN39_INTERNAL_b65b6959_4_k_cu_287d712c_48584cuda3std6ranges3__45__cpo9iter_moveE:
	.zero		1
	.type		_ZN39_INTERNAL_b65b6959_4_k_cu_287d712c_48584cuda3std3__45__cpo5beginE,@object
	.size		_ZN39_INTERNAL_b65b6959_4_k_cu_287d712c_48584cuda3std3__45__cpo5beginE,(_ZN39_INTERNAL_b65b6959_4_k_cu_287d712c_48584cuda3std3__441_GLOBAL__N__b65b6959_4_k_cu_287d712c_48586ignoreE - _ZN39_INTERNAL_b65b6959_4_k_cu_287d712c_48584cuda3std3__45__cpo5beginE)
_ZN39_INTERNAL_b65b6959_4_k_cu_287d712c_48584cuda3std3__45__cpo5beginE:
	.zero		1
	.type		_ZN39_INTERNAL_b65b6959_4_k_cu_287d712c_48584cuda3std3__441_GLOBAL__N__b65b6959_4_k_cu_287d712c_48586ignoreE,@object
	.size		_ZN39_INTERNAL_b65b6959_4_k_cu_287d712c_48584cuda3std3__441_GLOBAL__N__b65b6959_4_k_cu_287d712c_48586ignoreE,(_ZN39_INTERNAL_b65b6959_4_k_cu_287d712c_48584cute7productE - _ZN39_INTERNAL_b65b6959_4_k_cu_287d712c_48584cuda3std3__441_GLOBAL__N__b65b6959_4_k_cu_287d712c_48586ignoreE)
_ZN39_INTERNAL_b65b6959_4_k_cu_287d712c_48584cuda3std3__441_GLOBAL__N__b65b6959_4_k_cu_287d712c_48586ignoreE:
	.zero		1
	.type		_ZN39_INTERNAL_b65b6959_4_k_cu_287d712c_48584cute7productE,@object
	.size		_ZN39_INTERNAL_b65b6959_4_k_cu_287d712c_48584cute7productE,(_ZN39_INTERNAL_b65b6959_4_k_cu_287d712c_48584cuda3std3__45__cpo3endE - _ZN39_INTERNAL_b65b6959_4_k_cu_287d712c_48584cute7productE)
_ZN39_INTERNAL_b65b6959_4_k_cu_287d712c_48584cute7productE:
	.zero		1
	.type		_ZN39_INTERNAL_b65b6959_4_k_cu_287d712c_48584cuda3std3__45__cpo3endE,@object
	.size		_ZN39_INTERNAL_b65b6959_4_k_cu_287d712c_48584cuda3std3__45__cpo3endE,(_ZN39_INTERNAL_b65b6959_4_k_cu_287d712c_48584cuda3std3__419piecewise_constructE - _ZN39_INTERNAL_b65b6959_4_k_cu_287d712c_48584cuda3std3__45__cpo3endE)
_ZN39_INTERNAL_b65b6959_4_k_cu_287d712c_48584cuda3std3__45__cpo3endE:
	.zero		1
	.type		_ZN39_INTERNAL_b65b6959_4_k_cu_287d712c_48584cuda3std3__419piecewise_constructE,@object
	.size		_ZN39_INTERNAL_b65b6959_4_k_cu_287d712c_48584cuda3std3__419piecewise_constructE,(_ZN39_INTERNAL_b65b6959_4_k_cu_287d712c_48584cuda3std3__45__cpo4cendE - _ZN39_INTERNAL_b65b6959_4_k_cu_287d712c_48584cuda3std3__419piecewise_constructE)
_ZN39_INTERNAL_b65b6959_4_k_cu_287d712c_48584cuda3std3__419piecewise_constructE:
	.zero		1
	.type		_ZN39_INTERNAL_b65b6959_4_k_cu_287d712c_48584cuda3std3__45__cpo4cendE,@object
	.size		_ZN39_INTERNAL_b65b6959_4_k_cu_287d712c_48584cuda3std3__45__cpo4cendE,(_ZN39_INTERNAL_b65b6959_4_k_cu_287d712c_48584cuda3std6ranges3__45__cpo4swapE - _ZN39_INTERNAL_b65b6959_4_k_cu_287d712c_48584cuda3std3__45__cpo4cendE)
_ZN39_INTERNAL_b65b6959_4_k_cu_287d712c_48584cuda3std3__45__cpo4cendE:
	.zero		1
	.type		_ZN39_INTERNAL_b65b6959_4_k_cu_287d712c_48584cuda3std6ranges3__45__cpo4swapE,@object
	.size		_ZN39_INTERNAL_b65b6959_4_k_cu_287d712c_48584cuda3std6ranges3__45__cpo4swapE,(.L_8 - _ZN39_INTERNAL_b65b6959_4_k_cu_287d712c_48584cuda3std6ranges3__45__cpo4swapE)
_ZN39_INTERNAL_b65b6959_4_k_cu_287d712c_48584cuda3std6ranges3__45__cpo4swapE:
	.zero		1
.L_8:


//--------------------- .nv.constant0._ZN7cutlass13device_kernelINS_4gemm6kernel13GemmUniversalIN4cute5tupleIJiiiiEEENS1_10collective13CollectiveMmaINS1_34MainloopSm90TmaGmmaWarpSpecializedILi10ENS5_IJNS4_1CILi2EEENSA_ILi1EEESC_EEENS1_35KernelTmaWarpSpecializedCooperativeEEENS5_IJNSA_ILi128EEENSA_ILi48EEENSA_ILi64EEEEEENS_6half_tENS5_IJlSC_lEEESK_SL_NS4_8TiledMMAINS4_8MMA_AtomIJNS4_4SM904GMMA25MMA_64x16x16_F32F16F16_SSILNSP_5MajorE0ELSR_0ELNSP_7ScaleInE1ELSS_1EEEEEENS4_6LayoutISD_NS5_IJSC_NSA_ILi0EEESW_EEEEENS5_IJNS4_10UnderscoreESZ_SZ_EEEEENS4_13SM90_TMA_LOADENS4_14ComposedLayoutINS4_7SwizzleILi3ELi4ELi3EEENS4_18smem_ptr_flag_bitsILi16EEENSV_INS5_IJNSA_ILi8EEESI_EEENS5_IJSI_SC_EEEEEEEvNS4_8identityENS4_23SM90_TMA_LOAD_MULTICASTES1C_vS1D_EENS_8epilogue10collective6detail29Sm90TmaWarpSpecializedAdapterINS1H_15DefaultEpilogueISK_SL_SL_NS1G_6thread17LinearCombinationISK_Li1EffLNS1L_9ScaleType4KindE0ELNS_15FloatRoundStyleE2ESK_EENS1_15EpilogueDefaultEEEEEvvEEEEvNT_6ParamsE --------------------------
	.section	.nv.constant0._ZN7cutlass13device_kernelINS_4gemm6kernel13GemmUniversalIN4cute5tupleIJiiiiEEENS1_10collective13CollectiveMmaINS1_34MainloopSm90TmaGmmaWarpSpecializedILi10ENS5_IJNS4_1CILi2EEENSA_ILi1EEESC_EEENS1_35KernelTmaWarpSpecializedCooperativeEEENS5_IJNSA_ILi128EEENSA_ILi48EEENSA_ILi64EEEEEENS_6half_tENS5_IJlSC_lEEESK_SL_NS4_8TiledMMAINS4_8MMA_AtomIJNS4_4SM904GMMA25MMA_64x16x16_F32F16F16_SSILNSP_5MajorE0ELSR_0ELNSP_7ScaleInE1ELSS_1EEEEEENS4_6LayoutISD_NS5_IJSC_NSA_ILi0EEESW_EEEEENS5_IJNS4_10UnderscoreESZ_SZ_EEEEENS4_13SM90_TMA_LOADENS4_14ComposedLayoutINS4_7SwizzleILi3ELi4ELi3EEENS4_18smem_ptr_flag_bitsILi16EEENSV_INS5_IJNSA_ILi8EEESI_EEENS5_IJSI_SC_EEEEEEEvNS4_8identityENS4_23SM90_TMA_LOAD_MULTICASTES1C_vS1D_EENS_8epilogue10collective6detail29Sm90TmaWarpSpecializedAdapterINS1H_15DefaultEpilogueISK_SL_SL_NS1G_6thread17LinearCombinationISK_Li1EffLNS1L_9ScaleType4KindE0ELNS_15FloatRoundStyleE2ESK_EENS1_15EpilogueDefaultEEEEEvvEEEEvNT_6ParamsE,"a",@progbits
	.sectionflags	@""
	.align	4
.nv.constant0._ZN7cutlass13device_kernelINS_4gemm6kernel13GemmUniversalIN4cute5tupleIJiiiiEEENS1_10collective13CollectiveMmaINS1_34MainloopSm90TmaGmmaWarpSpecializedILi10ENS5_IJNS4_1CILi2EEENSA_ILi1EEESC_EEENS1_35KernelTmaWarpSpecializedCooperativeEEENS5_IJNSA_ILi128EEENSA_ILi48EEENSA_ILi64EEEEEENS_6half_tENS5_IJlSC_lEEESK_SL_NS4_8TiledMMAINS4_8MMA_AtomIJNS4_4SM904GMMA25MMA_64x16x16_F32F16F16_SSILNSP_5MajorE0ELSR_0ELNSP_7ScaleInE1ELSS_1EEEEEENS4_6LayoutISD_NS5_IJSC_NSA_ILi0EEESW_EEEEENS5_IJNS4_10UnderscoreESZ_SZ_EEEEENS4_13SM90_TMA_LOADENS4_14ComposedLayoutINS4_7SwizzleILi3ELi4ELi3EEENS4_18smem_ptr_flag_bitsILi16EEENSV_INS5_IJNSA_ILi8EEESI_EEENS5_IJSI_SC_EEEEEEEvNS4_8identityENS4_23SM90_TMA_LOAD_MULTICASTES1C_vS1D_EENS_8epilogue10collective6detail29Sm90TmaWarpSpecializedAdapterINS1H_15DefaultEpilogueISK_SL_SL_NS1G_6thread17LinearCombinationISK_Li1EffLNS1L_9ScaleType4KindE0ELNS_15FloatRoundStyleE2ESK_EENS1_15EpilogueDefaultEEEEEvvEEEEvNT_6ParamsE:
	.zero		1664


//--------------------- SYMBOLS --------------------------

	.type		.nv.reservedSmem.offset0,@object
	.size		.nv.reservedSmem.offset0,0x4
	.type		__assertfail,@function
